//
// Generated by NVIDIA NVVM Compiler
//
// Compiler Build ID: CL-36424714
// Cuda compilation tools, release 13.0, V13.0.88
// Based on NVVM 20.0.0
//

.version 9.0
.target sm_100
.address_size 64

	// .globl	_Z13forwardHiddenPdS_S_S_
// _ZZ13forwardHiddenPdS_S_S_E7s_input has been demoted
// _ZZ13forwardOutputPdS_S_S_E8s_hidden has been demoted
// _ZZ22computeHiddenGradientsPdS_S_S_E9s_dOutput has been demoted

.visible .entry _Z13forwardHiddenPdS_S_S_(
	.param .u64 .ptr .align 1 _Z13forwardHiddenPdS_S_S__param_0,
	.param .u64 .ptr .align 1 _Z13forwardHiddenPdS_S_S__param_1,
	.param .u64 .ptr .align 1 _Z13forwardHiddenPdS_S_S__param_2,
	.param .u64 .ptr .align 1 _Z13forwardHiddenPdS_S_S__param_3
)
{
	.reg .pred 	%p<9>;
	.reg .b32 	%r<72>;
	.reg .b64 	%rd<30>;
	.reg .b64 	%fd<58>;
	// demoted variable
	.shared .align 8 .b8 _ZZ13forwardHiddenPdS_S_S_E7s_input[6272];
	ld.param.u64 	%rd7, [_Z13forwardHiddenPdS_S_S__param_0];
	ld.param.u64 	%rd8, [_Z13forwardHiddenPdS_S_S__param_1];
	ld.param.u64 	%rd10, [_Z13forwardHiddenPdS_S_S__param_2];
	ld.param.u64 	%rd9, [_Z13forwardHiddenPdS_S_S__param_3];
	cvta.to.global.u64 	%rd1, %rd10;
	mov.u32 	%r38, %ctaid.x;
	mov.u32 	%r1, %ntid.x;
	mov.u32 	%r69, %tid.x;
	mad.lo.s32 	%r3, %r38, %r1, %r69;
	setp.gt.u32 	%p1, %r69, 783;
	@%p1 bra 	$L__BB0_7;
	add.s32 	%r39, %r69, %r1;
	max.u32 	%r40, %r39, 784;
	setp.lt.u32 	%p2, %r39, 784;
	selp.u32 	%r41, 1, 0, %p2;
	add.s32 	%r42, %r39, %r41;
	sub.s32 	%r43, %r40, %r42;
	div.u32 	%r44, %r43, %r1;
	add.s32 	%r4, %r44, %r41;
	and.b32  	%r45, %r4, 3;
	setp.eq.s32 	%p3, %r45, 3;
	@%p3 bra 	$L__BB0_4;
	add.s32 	%r46, %r4, 1;
	and.b32  	%r47, %r46, 3;
	shl.b32 	%r48, %r69, 3;
	mov.u32 	%r49, _ZZ13forwardHiddenPdS_S_S_E7s_input;
	add.s32 	%r63, %r49, %r48;
	shl.b32 	%r6, %r1, 3;
	mul.wide.u32 	%rd11, %r69, 8;
	add.s64 	%rd29, %rd1, %rd11;
	mul.wide.u32 	%rd3, %r1, 8;
	neg.s32 	%r62, %r47;
	mad.lo.s32 	%r69, %r1, %r47, %r69;
$L__BB0_3:
	.pragma "nounroll";
	ld.global.f64 	%fd4, [%rd29];
	st.shared.f64 	[%r63], %fd4;
	add.s32 	%r63, %r63, %r6;
	add.s64 	%rd29, %rd29, %rd3;
	add.s32 	%r62, %r62, 1;
	setp.ne.s32 	%p4, %r62, 0;
	@%p4 bra 	$L__BB0_3;
$L__BB0_4:
	setp.lt.u32 	%p5, %r4, 3;
	@%p5 bra 	$L__BB0_7;
	shl.b32 	%r50, %r1, 1;
	add.s32 	%r68, %r69, %r50;
	shl.b32 	%r15, %r1, 2;
	mad.lo.s32 	%r67, %r1, 3, %r69;
	add.s32 	%r66, %r1, %r69;
	shl.b32 	%r18, %r1, 3;
	shl.b32 	%r51, %r69, 3;
	mov.u32 	%r52, _ZZ13forwardHiddenPdS_S_S_E7s_input;
	add.s32 	%r65, %r52, %r51;
	shl.b32 	%r20, %r1, 5;
	shl.b32 	%r21, %r1, 4;
	mul.lo.s32 	%r22, %r1, 24;
$L__BB0_6:
	mul.wide.u32 	%rd12, %r69, 8;
	add.s64 	%rd13, %rd1, %rd12;
	ld.global.f64 	%fd5, [%rd13];
	st.shared.f64 	[%r65], %fd5;
	add.s32 	%r53, %r69, %r1;
	mul.wide.u32 	%rd14, %r66, 8;
	add.s64 	%rd15, %rd1, %rd14;
	ld.global.f64 	%fd6, [%rd15];
	add.s32 	%r54, %r65, %r18;
	st.shared.f64 	[%r54], %fd6;
	add.s32 	%r55, %r53, %r1;
	mul.wide.u32 	%rd16, %r68, 8;
	add.s64 	%rd17, %rd1, %rd16;
	ld.global.f64 	%fd7, [%rd17];
	add.s32 	%r56, %r65, %r21;
	st.shared.f64 	[%r56], %fd7;
	add.s32 	%r57, %r55, %r1;
	mul.wide.u32 	%rd18, %r67, 8;
	add.s64 	%rd19, %rd1, %rd18;
	ld.global.f64 	%fd8, [%rd19];
	add.s32 	%r58, %r65, %r22;
	st.shared.f64 	[%r58], %fd8;
	add.s32 	%r69, %r57, %r1;
	add.s32 	%r68, %r68, %r15;
	add.s32 	%r67, %r67, %r15;
	add.s32 	%r66, %r66, %r15;
	add.s32 	%r65, %r65, %r20;
	setp.lt.u32 	%p6, %r69, 784;
	@%p6 bra 	$L__BB0_6;
$L__BB0_7:
	bar.sync 	0;
	setp.gt.s32 	%p7, %r3, 127;
	@%p7 bra 	$L__BB0_11;
	cvta.to.global.u64 	%rd20, %rd8;
	mul.wide.s32 	%rd21, %r3, 8;
	add.s64 	%rd22, %rd20, %rd21;
	ld.global.f64 	%fd57, [%rd22];
	mul.lo.s32 	%r70, %r3, 784;
	cvta.to.global.u64 	%rd23, %rd7;
	add.s64 	%rd6, %rd23, 64;
	mov.b32 	%r71, 64;
	mov.u32 	%r60, _ZZ13forwardHiddenPdS_S_S_E7s_input;
$L__BB0_9:
	mul.wide.s32 	%rd24, %r70, 8;
	add.s64 	%rd25, %rd6, %rd24;
	ld.global.f64 	%fd9, [%rd25+-64];
	add.s32 	%r61, %r60, %r71;
	ld.shared.f64 	%fd10, [%r61+-64];
	fma.rn.f64 	%fd11, %fd9, %fd10, %fd57;
	ld.global.f64 	%fd12, [%rd25+-56];
	ld.shared.f64 	%fd13, [%r61+-56];
	fma.rn.f64 	%fd14, %fd12, %fd13, %fd11;
	ld.global.f64 	%fd15, [%rd25+-48];
	ld.shared.f64 	%fd16, [%r61+-48];
	fma.rn.f64 	%fd17, %fd15, %fd16, %fd14;
	ld.global.f64 	%fd18, [%rd25+-40];
	ld.shared.f64 	%fd19, [%r61+-40];
	fma.rn.f64 	%fd20, %fd18, %fd19, %fd17;
	ld.global.f64 	%fd21, [%rd25+-32];
	ld.shared.f64 	%fd22, [%r61+-32];
	fma.rn.f64 	%fd23, %fd21, %fd22, %fd20;
	ld.global.f64 	%fd24, [%rd25+-24];
	ld.shared.f64 	%fd25, [%r61+-24];
	fma.rn.f64 	%fd26, %fd24, %fd25, %fd23;
	ld.global.f64 	%fd27, [%rd25+-16];
	ld.shared.f64 	%fd28, [%r61+-16];
	fma.rn.f64 	%fd29, %fd27, %fd28, %fd26;
	ld.global.f64 	%fd30, [%rd25+-8];
	ld.shared.f64 	%fd31, [%r61+-8];
	fma.rn.f64 	%fd32, %fd30, %fd31, %fd29;
	ld.global.f64 	%fd33, [%rd25];
	ld.shared.f64 	%fd34, [%r61];
	fma.rn.f64 	%fd35, %fd33, %fd34, %fd32;
	ld.global.f64 	%fd36, [%rd25+8];
	ld.shared.f64 	%fd37, [%r61+8];
	fma.rn.f64 	%fd38, %fd36, %fd37, %fd35;
	ld.global.f64 	%fd39, [%rd25+16];
	ld.shared.f64 	%fd40, [%r61+16];
	fma.rn.f64 	%fd41, %fd39, %fd40, %fd38;
	ld.global.f64 	%fd42, [%rd25+24];
	ld.shared.f64 	%fd43, [%r61+24];
	fma.rn.f64 	%fd44, %fd42, %fd43, %fd41;
	ld.global.f64 	%fd45, [%rd25+32];
	ld.shared.f64 	%fd46, [%r61+32];
	fma.rn.f64 	%fd47, %fd45, %fd46, %fd44;
	ld.global.f64 	%fd48, [%rd25+40];
	ld.shared.f64 	%fd49, [%r61+40];
	fma.rn.f64 	%fd50, %fd48, %fd49, %fd47;
	ld.global.f64 	%fd51, [%rd25+48];
	ld.shared.f64 	%fd52, [%r61+48];
	fma.rn.f64 	%fd53, %fd51, %fd52, %fd50;
	ld.global.f64 	%fd54, [%rd25+56];
	ld.shared.f64 	%fd55, [%r61+56];
	fma.rn.f64 	%fd57, %fd54, %fd55, %fd53;
	add.s32 	%r71, %r71, 128;
	add.s32 	%r70, %r70, 16;
	setp.ne.s32 	%p8, %r71, 6336;
	@%p8 bra 	$L__BB0_9;
	max.f64 	%fd56, %fd57, 0d0000000000000000;
	cvta.to.global.u64 	%rd26, %rd9;
	add.s64 	%rd28, %rd26, %rd21;
	st.global.f64 	[%rd28], %fd56;
$L__BB0_11:
	ret;

}
	// .globl	_Z13forwardOutputPdS_S_S_
.visible .entry _Z13forwardOutputPdS_S_S_(
	.param .u64 .ptr .align 1 _Z13forwardOutputPdS_S_S__param_0,
	.param .u64 .ptr .align 1 _Z13forwardOutputPdS_S_S__param_1,
	.param .u64 .ptr .align 1 _Z13forwardOutputPdS_S_S__param_2,
	.param .u64 .ptr .align 1 _Z13forwardOutputPdS_S_S__param_3
)
{
	.reg .pred 	%p<9>;
	.reg .b32 	%r<72>;
	.reg .b64 	%rd<30>;
	.reg .b64 	%fd<57>;
	// demoted variable
	.shared .align 8 .b8 _ZZ13forwardOutputPdS_S_S_E8s_hidden[1024];
	ld.param.u64 	%rd7, [_Z13forwardOutputPdS_S_S__param_0];
	ld.param.u64 	%rd8, [_Z13forwardOutputPdS_S_S__param_1];
	ld.param.u64 	%rd10, [_Z13forwardOutputPdS_S_S__param_2];
	ld.param.u64 	%rd9, [_Z13forwardOutputPdS_S_S__param_3];
	cvta.to.global.u64 	%rd1, %rd10;
	mov.u32 	%r38, %ctaid.x;
	mov.u32 	%r1, %ntid.x;
	mov.u32 	%r69, %tid.x;
	mad.lo.s32 	%r3, %r38, %r1, %r69;
	setp.gt.u32 	%p1, %r69, 127;
	@%p1 bra 	$L__BB1_7;
	add.s32 	%r39, %r69, %r1;
	max.u32 	%r40, %r39, 128;
	setp.lt.u32 	%p2, %r39, 128;
	selp.u32 	%r41, 1, 0, %p2;
	add.s32 	%r42, %r39, %r41;
	sub.s32 	%r43, %r40, %r42;
	div.u32 	%r44, %r43, %r1;
	add.s32 	%r4, %r44, %r41;
	and.b32  	%r45, %r4, 3;
	setp.eq.s32 	%p3, %r45, 3;
	@%p3 bra 	$L__BB1_4;
	add.s32 	%r46, %r4, 1;
	and.b32  	%r47, %r46, 3;
	shl.b32 	%r48, %r69, 3;
	mov.u32 	%r49, _ZZ13forwardOutputPdS_S_S_E8s_hidden;
	add.s32 	%r63, %r49, %r48;
	shl.b32 	%r6, %r1, 3;
	mul.wide.u32 	%rd11, %r69, 8;
	add.s64 	%rd29, %rd1, %rd11;
	mul.wide.u32 	%rd3, %r1, 8;
	neg.s32 	%r62, %r47;
	mad.lo.s32 	%r69, %r1, %r47, %r69;
$L__BB1_3:
	.pragma "nounroll";
	ld.global.f64 	%fd4, [%rd29];
	st.shared.f64 	[%r63], %fd4;
	add.s32 	%r63, %r63, %r6;
	add.s64 	%rd29, %rd29, %rd3;
	add.s32 	%r62, %r62, 1;
	setp.ne.s32 	%p4, %r62, 0;
	@%p4 bra 	$L__BB1_3;
$L__BB1_4:
	setp.lt.u32 	%p5, %r4, 3;
	@%p5 bra 	$L__BB1_7;
	shl.b32 	%r50, %r1, 1;
	add.s32 	%r68, %r69, %r50;
	shl.b32 	%r15, %r1, 2;
	mad.lo.s32 	%r67, %r1, 3, %r69;
	add.s32 	%r66, %r1, %r69;
	shl.b32 	%r18, %r1, 3;
	shl.b32 	%r51, %r69, 3;
	mov.u32 	%r52, _ZZ13forwardOutputPdS_S_S_E8s_hidden;
	add.s32 	%r65, %r52, %r51;
	shl.b32 	%r20, %r1, 5;
	shl.b32 	%r21, %r1, 4;
	mul.lo.s32 	%r22, %r1, 24;
$L__BB1_6:
	mul.wide.u32 	%rd12, %r69, 8;
	add.s64 	%rd13, %rd1, %rd12;
	ld.global.f64 	%fd5, [%rd13];
	st.shared.f64 	[%r65], %fd5;
	add.s32 	%r53, %r69, %r1;
	mul.wide.u32 	%rd14, %r66, 8;
	add.s64 	%rd15, %rd1, %rd14;
	ld.global.f64 	%fd6, [%rd15];
	add.s32 	%r54, %r65, %r18;
	st.shared.f64 	[%r54], %fd6;
	add.s32 	%r55, %r53, %r1;
	mul.wide.u32 	%rd16, %r68, 8;
	add.s64 	%rd17, %rd1, %rd16;
	ld.global.f64 	%fd7, [%rd17];
	add.s32 	%r56, %r65, %r21;
	st.shared.f64 	[%r56], %fd7;
	add.s32 	%r57, %r55, %r1;
	mul.wide.u32 	%rd18, %r67, 8;
	add.s64 	%rd19, %rd1, %rd18;
	ld.global.f64 	%fd8, [%rd19];
	add.s32 	%r58, %r65, %r22;
	st.shared.f64 	[%r58], %fd8;
	add.s32 	%r69, %r57, %r1;
	add.s32 	%r68, %r68, %r15;
	add.s32 	%r67, %r67, %r15;
	add.s32 	%r66, %r66, %r15;
	add.s32 	%r65, %r65, %r20;
	setp.lt.u32 	%p6, %r69, 128;
	@%p6 bra 	$L__BB1_6;
$L__BB1_7:
	bar.sync 	0;
	setp.gt.s32 	%p7, %r3, 9;
	@%p7 bra 	$L__BB1_11;
	cvta.to.global.u64 	%rd20, %rd8;
	mul.wide.s32 	%rd21, %r3, 8;
	add.s64 	%rd22, %rd20, %rd21;
	ld.global.f64 	%fd56, [%rd22];
	shl.b32 	%r70, %r3, 7;
	cvta.to.global.u64 	%rd23, %rd7;
	add.s64 	%rd6, %rd23, 64;
	mov.b32 	%r71, 64;
	mov.u32 	%r60, _ZZ13forwardOutputPdS_S_S_E8s_hidden;
$L__BB1_9:
	mul.wide.s32 	%rd24, %r70, 8;
	add.s64 	%rd25, %rd6, %rd24;
	ld.global.f64 	%fd9, [%rd25+-64];
	add.s32 	%r61, %r60, %r71;
	ld.shared.f64 	%fd10, [%r61+-64];
	fma.rn.f64 	%fd11, %fd9, %fd10, %fd56;
	ld.global.f64 	%fd12, [%rd25+-56];
	ld.shared.f64 	%fd13, [%r61+-56];
	fma.rn.f64 	%fd14, %fd12, %fd13, %fd11;
	ld.global.f64 	%fd15, [%rd25+-48];
	ld.shared.f64 	%fd16, [%r61+-48];
	fma.rn.f64 	%fd17, %fd15, %fd16, %fd14;
	ld.global.f64 	%fd18, [%rd25+-40];
	ld.shared.f64 	%fd19, [%r61+-40];
	fma.rn.f64 	%fd20, %fd18, %fd19, %fd17;
	ld.global.f64 	%fd21, [%rd25+-32];
	ld.shared.f64 	%fd22, [%r61+-32];
	fma.rn.f64 	%fd23, %fd21, %fd22, %fd20;
	ld.global.f64 	%fd24, [%rd25+-24];
	ld.shared.f64 	%fd25, [%r61+-24];
	fma.rn.f64 	%fd26, %fd24, %fd25, %fd23;
	ld.global.f64 	%fd27, [%rd25+-16];
	ld.shared.f64 	%fd28, [%r61+-16];
	fma.rn.f64 	%fd29, %fd27, %fd28, %fd26;
	ld.global.f64 	%fd30, [%rd25+-8];
	ld.shared.f64 	%fd31, [%r61+-8];
	fma.rn.f64 	%fd32, %fd30, %fd31, %fd29;
	ld.global.f64 	%fd33, [%rd25];
	ld.shared.f64 	%fd34, [%r61];
	fma.rn.f64 	%fd35, %fd33, %fd34, %fd32;
	ld.global.f64 	%fd36, [%rd25+8];
	ld.shared.f64 	%fd37, [%r61+8];
	fma.rn.f64 	%fd38, %fd36, %fd37, %fd35;
	ld.global.f64 	%fd39, [%rd25+16];
	ld.shared.f64 	%fd40, [%r61+16];
	fma.rn.f64 	%fd41, %fd39, %fd40, %fd38;
	ld.global.f64 	%fd42, [%rd25+24];
	ld.shared.f64 	%fd43, [%r61+24];
	fma.rn.f64 	%fd44, %fd42, %fd43, %fd41;
	ld.global.f64 	%fd45, [%rd25+32];
	ld.shared.f64 	%fd46, [%r61+32];
	fma.rn.f64 	%fd47, %fd45, %fd46, %fd44;
	ld.global.f64 	%fd48, [%rd25+40];
	ld.shared.f64 	%fd49, [%r61+40];
	fma.rn.f64 	%fd50, %fd48, %fd49, %fd47;
	ld.global.f64 	%fd51, [%rd25+48];
	ld.shared.f64 	%fd52, [%r61+48];
	fma.rn.f64 	%fd53, %fd51, %fd52, %fd50;
	ld.global.f64 	%fd54, [%rd25+56];
	ld.shared.f64 	%fd55, [%r61+56];
	fma.rn.f64 	%fd56, %fd54, %fd55, %fd53;
	add.s32 	%r71, %r71, 128;
	add.s32 	%r70, %r70, 16;
	setp.ne.s32 	%p8, %r71, 1088;
	@%p8 bra 	$L__BB1_9;
	cvta.to.global.u64 	%rd26, %rd9;
	add.s64 	%rd28, %rd26, %rd21;
	st.global.f64 	[%rd28], %fd56;
$L__BB1_11:
	ret;

}
	// .globl	_Z22computeHiddenGradientsPdS_S_S_
.visible .entry _Z22computeHiddenGradientsPdS_S_S_(
	.param .u64 .ptr .align 1 _Z22computeHiddenGradientsPdS_S_S__param_0,
	.param .u64 .ptr .align 1 _Z22computeHiddenGradientsPdS_S_S__param_1,
	.param .u64 .ptr .align 1 _Z22computeHiddenGradientsPdS_S_S__param_2,
	.param .u64 .ptr .align 1 _Z22computeHiddenGradientsPdS_S_S__param_3
)
{
	.reg .pred 	%p<5>;
	.reg .b32 	%r<15>;
	.reg .b64 	%rd<19>;
	.reg .b64 	%fd<34>;
	// demoted variable
	.shared .align 8 .b8 _ZZ22computeHiddenGradientsPdS_S_S_E9s_dOutput[80];
	ld.param.u64 	%rd5, [_Z22computeHiddenGradientsPdS_S_S__param_0];
	ld.param.u64 	%rd6, [_Z22computeHiddenGradientsPdS_S_S__param_1];
	ld.param.u64 	%rd7, [_Z22computeHiddenGradientsPdS_S_S__param_2];
	ld.param.u64 	%rd8, [_Z22computeHiddenGradientsPdS_S_S__param_3];
	mov.u32 	%r10, %ctaid.x;
	mov.u32 	%r1, %ntid.x;
	mov.u32 	%r14, %tid.x;
	mad.lo.s32 	%r3, %r10, %r1, %r14;
	setp.gt.u32 	%p1, %r14, 9;
	@%p1 bra 	$L__BB2_3;
	mul.wide.u32 	%rd9, %r14, 8;
	cvta.to.global.u64 	%rd10, %rd6;
	add.s64 	%rd18, %rd10, %rd9;
	mul.wide.u32 	%rd2, %r1, 8;
	shl.b32 	%r11, %r14, 3;
	mov.u32 	%r12, _ZZ22computeHiddenGradientsPdS_S_S_E9s_dOutput;
	add.s32 	%r13, %r12, %r11;
	shl.b32 	%r5, %r1, 3;
$L__BB2_2:
	ld.global.f64 	%fd1, [%rd18];
	st.shared.f64 	[%r13], %fd1;
	add.s32 	%r14, %r14, %r1;
	add.s64 	%rd18, %rd18, %rd2;
	add.s32 	%r13, %r13, %r5;
	setp.lt.u32 	%p2, %r14, 10;
	@%p2 bra 	$L__BB2_2;
$L__BB2_3:
	bar.sync 	0;
	setp.gt.s32 	%p3, %r3, 127;
	@%p3 bra 	$L__BB2_5;
	cvta.to.global.u64 	%rd11, %rd5;
	mul.wide.s32 	%rd12, %r3, 8;
	add.s64 	%rd13, %rd11, %rd12;
	ld.global.f64 	%fd2, [%rd13];
	ld.shared.f64 	%fd3, [_ZZ22computeHiddenGradientsPdS_S_S_E9s_dOutput];
	fma.rn.f64 	%fd4, %fd2, %fd3, 0d0000000000000000;
	ld.global.f64 	%fd5, [%rd13+1024];
	ld.shared.f64 	%fd6, [_ZZ22computeHiddenGradientsPdS_S_S_E9s_dOutput+8];
	fma.rn.f64 	%fd7, %fd5, %fd6, %fd4;
	ld.global.f64 	%fd8, [%rd13+2048];
	ld.shared.f64 	%fd9, [_ZZ22computeHiddenGradientsPdS_S_S_E9s_dOutput+16];
	fma.rn.f64 	%fd10, %fd8, %fd9, %fd7;
	ld.global.f64 	%fd11, [%rd13+3072];
	ld.shared.f64 	%fd12, [_ZZ22computeHiddenGradientsPdS_S_S_E9s_dOutput+24];
	fma.rn.f64 	%fd13, %fd11, %fd12, %fd10;
	ld.global.f64 	%fd14, [%rd13+4096];
	ld.shared.f64 	%fd15, [_ZZ22computeHiddenGradientsPdS_S_S_E9s_dOutput+32];
	fma.rn.f64 	%fd16, %fd14, %fd15, %fd13;
	ld.global.f64 	%fd17, [%rd13+5120];
	ld.shared.f64 	%fd18, [_ZZ22computeHiddenGradientsPdS_S_S_E9s_dOutput+40];
	fma.rn.f64 	%fd19, %fd17, %fd18, %fd16;
	ld.global.f64 	%fd20, [%rd13+6144];
	ld.shared.f64 	%fd21, [_ZZ22computeHiddenGradientsPdS_S_S_E9s_dOutput+48];
	fma.rn.f64 	%fd22, %fd20, %fd21, %fd19;
	ld.global.f64 	%fd23, [%rd13+7168];
	ld.shared.f64 	%fd24, [_ZZ22computeHiddenGradientsPdS_S_S_E9s_dOutput+56];
	fma.rn.f64 	%fd25, %fd23, %fd24, %fd22;
	ld.global.f64 	%fd26, [%rd13+8192];
	ld.shared.f64 	%fd27, [_ZZ22computeHiddenGradientsPdS_S_S_E9s_dOutput+64];
	fma.rn.f64 	%fd28, %fd26, %fd27, %fd25;
	ld.global.f64 	%fd29, [%rd13+9216];
	ld.shared.f64 	%fd30, [_ZZ22computeHiddenGradientsPdS_S_S_E9s_dOutput+72];
	fma.rn.f64 	%fd31, %fd29, %fd30, %fd28;
	cvta.to.global.u64 	%rd14, %rd7;
	add.s64 	%rd15, %rd14, %rd12;
	ld.global.f64 	%fd32, [%rd15];
	setp.gt.f64 	%p4, %fd32, 0d0000000000000000;
	selp.f64 	%fd33, %fd31, 0d0000000000000000, %p4;
	cvta.to.global.u64 	%rd16, %rd8;
	add.s64 	%rd17, %rd16, %rd12;
	st.global.f64 	[%rd17], %fd33;
$L__BB2_5:
	ret;

}
	// .globl	_Z17updateOutputLayerPdS_S_S_
.visible .entry _Z17updateOutputLayerPdS_S_S_(
	.param .u64 .ptr .align 1 _Z17updateOutputLayerPdS_S_S__param_0,
	.param .u64 .ptr .align 1 _Z17updateOutputLayerPdS_S_S__param_1,
	.param .u64 .ptr .align 1 _Z17updateOutputLayerPdS_S_S__param_2,
	.param .u64 .ptr .align 1 _Z17updateOutputLayerPdS_S_S__param_3
)
{
	.reg .pred 	%p<3>;
	.reg .b32 	%r<11>;
	.reg .b64 	%rd<18>;
	.reg .b64 	%fd<9>;

	ld.param.u64 	%rd2, [_Z17updateOutputLayerPdS_S_S__param_0];
	ld.param.u64 	%rd3, [_Z17updateOutputLayerPdS_S_S__param_1];
	ld.param.u64 	%rd5, [_Z17updateOutputLayerPdS_S_S__param_2];
	ld.param.u64 	%rd4, [_Z17updateOutputLayerPdS_S_S__param_3];
	cvta.to.global.u64 	%rd1, %rd5;
	mov.u32 	%r2, %ctaid.x;
	mov.u32 	%r3, %ntid.x;
	mov.u32 	%r4, %tid.x;
	mad.lo.s32 	%r1, %r2, %r3, %r4;
	setp.gt.s32 	%p1, %r1, 1279;
	@%p1 bra 	$L__BB3_3;
	cvta.to.global.u64 	%rd6, %rd4;
	cvta.to.global.u64 	%rd7, %rd2;
	shr.s32 	%r5, %r1, 31;
	shr.u32 	%r6, %r5, 25;
	add.s32 	%r7, %r1, %r6;
	and.b32  	%r8, %r7, -128;
	sub.s32 	%r9, %r1, %r8;
	shr.s32 	%r10, %r7, 7;
	mul.wide.s32 	%rd8, %r10, 8;
	add.s64 	%rd9, %rd1, %rd8;
	ld.global.f64 	%fd1, [%rd9];
	mul.f64 	%fd2, %fd1, 0dBF847AE147AE147B;
	mul.wide.s32 	%rd10, %r9, 8;
	add.s64 	%rd11, %rd6, %rd10;
	ld.global.f64 	%fd3, [%rd11];
	mul.wide.s32 	%rd12, %r1, 8;
	add.s64 	%rd13, %rd7, %rd12;
	ld.global.f64 	%fd4, [%rd13];
	fma.rn.f64 	%fd5, %fd2, %fd3, %fd4;
	st.global.f64 	[%rd13], %fd5;
	setp.gt.s32 	%p2, %r1, 9;
	@%p2 bra 	$L__BB3_3;
	add.s64 	%rd15, %rd1, %rd12;
	ld.global.f64 	%fd6, [%rd15];
	cvta.to.global.u64 	%rd16, %rd3;
	add.s64 	%rd17, %rd16, %rd12;
	ld.global.f64 	%fd7, [%rd17];
	fma.rn.f64 	%fd8, %fd6, 0dBF847AE147AE147B, %fd7;
	st.global.f64 	[%rd17], %fd8;
$L__BB3_3:
	ret;

}
	// .globl	_Z17updateHiddenLayerPdS_S_S_
.visible .entry _Z17updateHiddenLayerPdS_S_S_(
	.param .u64 .ptr .align 1 _Z17updateHiddenLayerPdS_S_S__param_0,
	.param .u64 .ptr .align 1 _Z17updateHiddenLayerPdS_S_S__param_1,
	.param .u64 .ptr .align 1 _Z17updateHiddenLayerPdS_S_S__param_2,
	.param .u64 .ptr .align 1 _Z17updateHiddenLayerPdS_S_S__param_3
)
{
	.reg .pred 	%p<7>;
	.reg .b32 	%r<5>;
	.reg .b64 	%rd<17>;
	.reg .b64 	%fd<9>;

	ld.param.u64 	%rd2, [_Z17updateHiddenLayerPdS_S_S__param_0];
	ld.param.u64 	%rd3, [_Z17updateHiddenLayerPdS_S_S__param_1];
	ld.param.u64 	%rd5, [_Z17updateHiddenLayerPdS_S_S__param_2];
	ld.param.u64 	%rd4, [_Z17updateHiddenLayerPdS_S_S__param_3];
	cvta.to.global.u64 	%rd6, %rd5;
	mov.u32 	%r1, %ctaid.x;
	mov.u32 	%r3, %tid.x;
	setp.gt.u32 	%p1, %r1, 127;
	setp.gt.u32 	%p2, %r3, 783;
	mul.wide.u32 	%rd7, %r1, 8;
	add.s64 	%rd1, %rd6, %rd7;
	or.pred  	%p3, %p1, %p2;
	@%p3 bra 	$L__BB4_2;
	cvta.to.global.u64 	%rd8, %rd4;
	cvta.to.global.u64 	%rd9, %rd2;
	ld.global.f64 	%fd1, [%rd1];
	mul.f64 	%fd2, %fd1, 0dBF847AE147AE147B;
	mul.wide.u32 	%rd10, %r3, 8;
	add.s64 	%rd11, %rd8, %rd10;
	ld.global.f64 	%fd3, [%rd11];
	mad.lo.s32 	%r4, %r1, 784, %r3;
	mul.wide.u32 	%rd12, %r4, 8;
	add.s64 	%rd13, %rd9, %rd12;
	ld.global.f64 	%fd4, [%rd13];
	fma.rn.f64 	%fd5, %fd2, %fd3, %fd4;
	st.global.f64 	[%rd13], %fd5;
$L__BB4_2:
	setp.gt.u32 	%p4, %r1, 127;
	setp.ne.s32 	%p5, %r3, 0;
	or.pred  	%p6, %p5, %p4;
	@%p6 bra 	$L__BB4_4;
	ld.global.f64 	%fd6, [%rd1];
	cvta.to.global.u64 	%rd14, %rd3;
	add.s64 	%rd16, %rd14, %rd7;
	ld.global.f64 	%fd7, [%rd16];
	fma.rn.f64 	%fd8, %fd6, 0dBF847AE147AE147B, %fd7;
	st.global.f64 	[%rd16], %fd8;
$L__BB4_4:
	ret;

}
	// .globl	_Z8biasReLUP6__halfS0_i
.visible .entry _Z8biasReLUP6__halfS0_i(
	.param .u64 .ptr .align 1 _Z8biasReLUP6__halfS0_i_param_0,
	.param .u64 .ptr .align 1 _Z8biasReLUP6__halfS0_i_param_1,
	.param .u32 _Z8biasReLUP6__halfS0_i_param_2
)
{
	.reg .pred 	%p<2>;
	.reg .b16 	%rs<4>;
	.reg .b32 	%r<6>;
	.reg .b32 	%f<5>;
	.reg .b64 	%rd<8>;

	ld.param.u64 	%rd1, [_Z8biasReLUP6__halfS0_i_param_0];
	ld.param.u64 	%rd2, [_Z8biasReLUP6__halfS0_i_param_1];
	ld.param.u32 	%r2, [_Z8biasReLUP6__halfS0_i_param_2];
	mov.u32 	%r3, %ctaid.x;
	mov.u32 	%r4, %ntid.x;
	mov.u32 	%r5, %tid.x;
	mad.lo.s32 	%r1, %r3, %r4, %r5;
	setp.ge.s32 	%p1, %r1, %r2;
	@%p1 bra 	$L__BB5_2;
	cvta.to.global.u64 	%rd3, %rd1;
	cvta.to.global.u64 	%rd4, %rd2;
	mul.wide.s32 	%rd5, %r1, 2;
	add.s64 	%rd6, %rd3, %rd5;
	ld.global.u16 	%rs1, [%rd6];
	// begin inline asm
	{  cvt.f32.f16 %f1, %rs1;}

	// end inline asm
	add.s64 	%rd7, %rd4, %rd5;
	ld.global.u16 	%rs2, [%rd7];
	// begin inline asm
	{  cvt.f32.f16 %f2, %rs2;}

	// end inline asm
	add.f32 	%f4, %f1, %f2;
	max.f32 	%f3, %f4, 0f00000000;
	// begin inline asm
	{  cvt.rn.f16.f32 %rs3, %f3;}

	// end inline asm
	st.global.u16 	[%rd6], %rs3;
$L__BB5_2:
	ret;

}
	// .globl	_Z8biasOnlyP6__halfS0_i
.visible .entry _Z8biasOnlyP6__halfS0_i(
	.param .u64 .ptr .align 1 _Z8biasOnlyP6__halfS0_i_param_0,
	.param .u64 .ptr .align 1 _Z8biasOnlyP6__halfS0_i_param_1,
	.param .u32 _Z8biasOnlyP6__halfS0_i_param_2
)
{
	.reg .pred 	%p<2>;
	.reg .b16 	%rs<4>;
	.reg .b32 	%r<6>;
	.reg .b32 	%f<4>;
	.reg .b64 	%rd<8>;

	ld.param.u64 	%rd1, [_Z8biasOnlyP6__halfS0_i_param_0];
	ld.param.u64 	%rd2, [_Z8biasOnlyP6__halfS0_i_param_1];
	ld.param.u32 	%r2, [_Z8biasOnlyP6__halfS0_i_param_2];
	mov.u32 	%r3, %ctaid.x;
	mov.u32 	%r4, %ntid.x;
	mov.u32 	%r5, %tid.x;
	mad.lo.s32 	%r1, %r3, %r4, %r5;
	setp.ge.s32 	%p1, %r1, %r2;
	@%p1 bra 	$L__BB6_2;
	cvta.to.global.u64 	%rd3, %rd1;
	cvta.to.global.u64 	%rd4, %rd2;
	mul.wide.s32 	%rd5, %r1, 2;
	add.s64 	%rd6, %rd3, %rd5;
	ld.global.u16 	%rs1, [%rd6];
	// begin inline asm
	{  cvt.f32.f16 %f1, %rs1;}

	// end inline asm
	add.s64 	%rd7, %rd4, %rd5;
	ld.global.u16 	%rs2, [%rd7];
	// begin inline asm
	{  cvt.f32.f16 %f2, %rs2;}

	// end inline asm
	add.f32 	%f3, %f1, %f2;
	// begin inline asm
	{  cvt.rn.f16.f32 %rs3, %f3;}

	// end inline asm
	st.global.u16 	[%rd6], %rs3;
$L__BB6_2:
	ret;

}
	// .globl	_Z18__halfToFloatArrayP6__halfPfi
.visible .entry _Z18__halfToFloatArrayP6__halfPfi(
	.param .u64 .ptr .align 1 _Z18__halfToFloatArrayP6__halfPfi_param_0,
	.param .u64 .ptr .align 1 _Z18__halfToFloatArrayP6__halfPfi_param_1,
	.param .u32 _Z18__halfToFloatArrayP6__halfPfi_param_2
)
{
	.reg .pred 	%p<2>;
	.reg .b16 	%rs<2>;
	.reg .b32 	%r<6>;
	.reg .b32 	%f<2>;
	.reg .b64 	%rd<9>;

	ld.param.u64 	%rd1, [_Z18__halfToFloatArrayP6__halfPfi_param_0];
	ld.param.u64 	%rd2, [_Z18__halfToFloatArrayP6__halfPfi_param_1];
	ld.param.u32 	%r2, [_Z18__halfToFloatArrayP6__halfPfi_param_2];
	mov.u32 	%r3, %ctaid.x;
	mov.u32 	%r4, %ntid.x;
	mov.u32 	%r5, %tid.x;
	mad.lo.s32 	%r1, %r3, %r4, %r5;
	setp.ge.s32 	%p1, %r1, %r2;
	@%p1 bra 	$L__BB7_2;
	cvta.to.global.u64 	%rd3, %rd1;
	cvta.to.global.u64 	%rd4, %rd2;
	mul.wide.s32 	%rd5, %r1, 2;
	add.s64 	%rd6, %rd3, %rd5;
	ld.global.u16 	%rs1, [%rd6];
	// begin inline asm
	{  cvt.f32.f16 %f1, %rs1;}

	// end inline asm
	mul.wide.s32 	%rd7, %r1, 4;
	add.s64 	%rd8, %rd4, %rd7;
	st.global.f32 	[%rd8], %f1;
$L__BB7_2:
	ret;

}
	// .globl	_Z20reluDerivativeKernelP6__halfS0_i
.visible .entry _Z20reluDerivativeKernelP6__halfS0_i(
	.param .u64 .ptr .align 1 _Z20reluDerivativeKernelP6__halfS0_i_param_0,
	.param .u64 .ptr .align 1 _Z20reluDerivativeKernelP6__halfS0_i_param_1,
	.param .u32 _Z20reluDerivativeKernelP6__halfS0_i_param_2
)
{
	.reg .pred 	%p<3>;
	.reg .b16 	%rs<14>;
	.reg .b32 	%r<6>;
	.reg .b32 	%f<3>;
	.reg .b64 	%rd<8>;

	ld.param.u64 	%rd2, [_Z20reluDerivativeKernelP6__halfS0_i_param_0];
	ld.param.u64 	%rd3, [_Z20reluDerivativeKernelP6__halfS0_i_param_1];
	ld.param.u32 	%r2, [_Z20reluDerivativeKernelP6__halfS0_i_param_2];
	mov.u32 	%r3, %ctaid.x;
	mov.u32 	%r4, %ntid.x;
	mov.u32 	%r5, %tid.x;
	mad.lo.s32 	%r1, %r3, %r4, %r5;
	setp.ge.s32 	%p1, %r1, %r2;
	@%p1 bra 	$L__BB8_4;
	cvta.to.global.u64 	%rd4, %rd3;
	cvta.to.global.u64 	%rd5, %rd2;
	mul.wide.s32 	%rd6, %r1, 2;
	add.s64 	%rd1, %rd4, %rd6;
	ld.global.u16 	%rs1, [%rd1];
	add.s64 	%rd7, %rd5, %rd6;
	ld.global.u16 	%rs7, [%rd7];
	mov.f32 	%f1, 0f00000000;
	// begin inline asm
	{  cvt.rn.f16.f32 %rs13, %f1;}

	// end inline asm
	// begin inline asm
	{ .reg .pred __$temp3;
  setp.gt.f16  __$temp3, %rs7, %rs13;
  selp.u16 %rs6, 1, 0, __$temp3;}
	// end inline asm
	setp.eq.s16 	%p2, %rs6, 0;
	@%p2 bra 	$L__BB8_3;
	mov.f32 	%f2, 0f3F800000;
	// begin inline asm
	{  cvt.rn.f16.f32 %rs13, %f2;}

	// end inline asm
$L__BB8_3:
	// begin inline asm
	{mul.f16 %rs10,%rs1,%rs13;
}
	// end inline asm
	st.global.u16 	[%rd1], %rs10;
$L__BB8_4:
	ret;

}


// ===== COMPILED SASS (sm_100) =====

	.target	sm_100

	.elftype	@"ET_EXEC"


//--------------------- .note.nv.tkinfo           --------------------------
	.section	.note.nv.tkinfo,"",@"SHT_NOTE"
	.sectionflags	@"SHF_NOTE_NV_TKINFO"
	.tkinfo
        /*0018*/ 	.word	0x00000002
        /*0030*/ 	.string	""
        /*0030*/ 	.string	"ptxas"
        /*0030*/ 	.string	"Cuda compilation tools, release 13.0, V13.0.88"
        /*0030*/ 	.string	"Build cuda_13.0.r13.0/compiler.36424714_0"
        /*0030*/ 	.string	"-arch sm_100 -m 64 "



//--------------------- .note.nv.cuinfo           --------------------------
	.section	.note.nv.cuinfo,"",@"SHT_NOTE"
	.sectionflags	@"SHF_NOTE_NV_CUINFO"
        /*0018*/ 	.short	0x0002
        /*001a*/ 	.short	0x0064
        /*001c*/ 	.short	0x0082
	.zero		2


//--------------------- .nv.info                  --------------------------
	.section	.nv.info,"",@"SHT_CUDA_INFO"
	.align	4


	//----- nvinfo : EIATTR_REGCOUNT
	.align		4
        /*0000*/ 	.byte	0x04, 0x2f
        /*0002*/ 	.short	(.L_1 - .L_0)
	.align		4
.L_0:
        /*0004*/ 	.word	index@(_Z13forwardHiddenPdS_S_S_)
        /*0008*/ 	.word	0x00000020


	//----- nvinfo : EIATTR_FRAME_SIZE
	.align		4
.L_1:
        /*000c*/ 	.byte	0x04, 0x11
        /*000e*/ 	.short	(.L_3 - .L_2)
	.align		4
.L_2:
        /*0010*/ 	.word	index@(_Z13forwardHiddenPdS_S_S_)
        /*0014*/ 	.word	0x00000000


	//----- nvinfo : EIATTR_REGCOUNT
	.align		4
.L_3:
        /*0018*/ 	.byte	0x04, 0x2f
        /*001a*/ 	.short	(.L_5 - .L_4)
	.align		4
.L_4:
        /*001c*/ 	.word	index@(_Z13forwardOutputPdS_S_S_)
        /*0020*/ 	.word	0x00000020


	//----- nvinfo : EIATTR_FRAME_SIZE
	.align		4
.L_5:
        /*0024*/ 	.byte	0x04, 0x11
        /*0026*/ 	.short	(.L_7 - .L_6)
	.align		4
.L_6:
        /*0028*/ 	.word	index@(_Z13forwardOutputPdS_S_S_)
        /*002c*/ 	.word	0x00000000


	//----- nvinfo : EIATTR_REGCOUNT
	.align		4
.L_7:
        /*0030*/ 	.byte	0x04, 0x2f
        /*0032*/ 	.short	(.L_9 - .L_8)
	.align		4
.L_8:
        /*0034*/ 	.word	index@(_Z22computeHiddenGradientsPdS_S_S_)
        /*0038*/ 	.word	0x00000020


	//----- nvinfo : EIATTR_FRAME_SIZE
	.align		4
.L_9:
        /*003c*/ 	.byte	0x04, 0x11
        /*003e*/ 	.short	(.L_11 - .L_10)
	.align		4
.L_10:
        /*0040*/ 	.word	index@(_Z22computeHiddenGradientsPdS_S_S_)
        /*0044*/ 	.word	0x00000000


	//----- nvinfo : EIATTR_REGCOUNT
	.align		4
.L_11:
        /*0048*/ 	.byte	0x04, 0x2f
        /*004a*/ 	.short	(.L_13 - .L_12)
	.align		4
.L_12:
        /*004c*/ 	.word	index@(_Z17updateOutputLayerPdS_S_S_)
        /*0050*/ 	.word	0x00000012


	//----- nvinfo : EIATTR_FRAME_SIZE
	.align		4
.L_13:
        /*0054*/ 	.byte	0x04, 0x11
        /*0056*/ 	.short	(.L_15 - .L_14)
	.align		4
.L_14:
        /*0058*/ 	.word	index@(_Z17updateOutputLayerPdS_S_S_)
        /*005c*/ 	.word	0x00000000


	//----- nvinfo : EIATTR_REGCOUNT
	.align		4
.L_15:
        /*0060*/ 	.byte	0x04, 0x2f
        /*0062*/ 	.short	(.L_17 - .L_16)
	.align		4
.L_16:
        /*0064*/ 	.word	index@(_Z17updateHiddenLayerPdS_S_S_)
        /*0068*/ 	.word	0x00000010


	//----- nvinfo : EIATTR_FRAME_SIZE
	.align		4
.L_17:
        /*006c*/ 	.byte	0x04, 0x11
        /*006e*/ 	.short	(.L_19 - .L_18)
	.align		4
.L_18:
        /*0070*/ 	.word	index@(_Z17updateHiddenLayerPdS_S_S_)
        /*0074*/ 	.word	0x00000000


	//----- nvinfo : EIATTR_REGCOUNT
	.align		4
.L_19:
        /*0078*/ 	.byte	0x04, 0x2f
        /*007a*/ 	.short	(.L_21 - .L_20)
	.align		4
.L_20:
        /*007c*/ 	.word	index@(_Z8biasReLUP6__halfS0_i)
        /*0080*/ 	.word	0x0000000a


	//----- nvinfo : EIATTR_FRAME_SIZE
	.align		4
.L_21:
        /*0084*/ 	.byte	0x04, 0x11
        /*0086*/ 	.short	(.L_23 - .L_22)
	.align		4
.L_22:
        /*0088*/ 	.word	index@(_Z8biasReLUP6__halfS0_i)
        /*008c*/ 	.word	0x00000000


	//----- nvinfo : EIATTR_REGCOUNT
	.align		4
.L_23:
        /*0090*/ 	.byte	0x04, 0x2f
        /*0092*/ 	.short	(.L_25 - .L_24)
	.align		4
.L_24:
        /*0094*/ 	.word	index@(_Z8biasOnlyP6__halfS0_i)
        /*0098*/ 	.word	0x0000000a


	//----- nvinfo : EIATTR_FRAME_SIZE
	.align		4
.L_25:
        /*009c*/ 	.byte	0x04, 0x11
        /*009e*/ 	.short	(.L_27 - .L_26)
	.align		4
.L_26:
        /*00a0*/ 	.word	index@(_Z8biasOnlyP6__halfS0_i)
        /*00a4*/ 	.word	0x00000000


	//----- nvinfo : EIATTR_REGCOUNT
	.align		4
.L_27:
        /*00a8*/ 	.byte	0x04, 0x2f
        /*00aa*/ 	.short	(.L_29 - .L_28)
	.align		4
.L_28:
        /*00ac*/ 	.word	index@(_Z18__halfToFloatArrayP6__halfPfi)
        /*00b0*/ 	.word	0x0000000a


	//----- nvinfo : EIATTR_FRAME_SIZE
	.align		4
.L_29:
        /*00b4*/ 	.byte	0x04, 0x11
        /*00b6*/ 	.short	(.L_31 - .L_30)
	.align		4
.L_30:
        /*00b8*/ 	.word	index@(_Z18__halfToFloatArrayP6__halfPfi)
        /*00bc*/ 	.word	0x00000000


	//----- nvinfo : EIATTR_REGCOUNT
	.align		4
.L_31:
        /*00c0*/ 	.byte	0x04, 0x2f
        /*00c2*/ 	.short	(.L_33 - .L_32)
	.align		4
.L_32:
        /*00c4*/ 	.word	index@(_Z20reluDerivativeKernelP6__halfS0_i)
        /*00c8*/ 	.word	0x0000000a


	//----- nvinfo : EIATTR_FRAME_SIZE
	.align		4
.L_33:
        /*00cc*/ 	.byte	0x04, 0x11
        /*00ce*/ 	.short	(.L_35 - .L_34)
	.align		4
.L_34:
        /*00d0*/ 	.word	index@(_Z20reluDerivativeKernelP6__halfS0_i)
        /*00d4*/ 	.word	0x00000000


	//----- nvinfo : EIATTR_MIN_STACK_SIZE
	.align		4
.L_35:
        /*00d8*/ 	.byte	0x04, 0x12
        /*00da*/ 	.short	(.L_37 - .L_36)
	.align		4
.L_36:
        /*00dc*/ 	.word	index@(_Z20reluDerivativeKernelP6__halfS0_i)
        /*00e0*/ 	.word	0x00000000


	//----- nvinfo : EIATTR_MIN_STACK_SIZE
	.align		4
.L_37:
        /*00e4*/ 	.byte	0x04, 0x12
        /*00e6*/ 	.short	(.L_39 - .L_38)
	.align		4
.L_38:
        /*00e8*/ 	.word	index@(_Z18__halfToFloatArrayP6__halfPfi)
        /*00ec*/ 	.word	0x00000000


	//----- nvinfo : EIATTR_MIN_STACK_SIZE
	.align		4
.L_39:
        /*00f0*/ 	.byte	0x04, 0x12
        /*00f2*/ 	.short	(.L_41 - .L_40)
	.align		4
.L_40:
        /*00f4*/ 	.word	index@(_Z8biasOnlyP6__halfS0_i)
        /*00f8*/ 	.word	0x00000000


	//----- nvinfo : EIATTR_MIN_STACK_SIZE
	.align		4
.L_41:
        /*00fc*/ 	.byte	0x04, 0x12
        /*00fe*/ 	.short	(.L_43 - .L_42)
	.align		4
.L_42:
        /*0100*/ 	.word	index@(_Z8biasReLUP6__halfS0_i)
        /*0104*/ 	.word	0x00000000


	//----- nvinfo : EIATTR_MIN_STACK_SIZE
	.align		4
.L_43:
        /*0108*/ 	.byte	0x04, 0x12
        /*010a*/ 	.short	(.L_45 - .L_44)
	.align		4
.L_44:
        /*010c*/ 	.word	index@(_Z17updateHiddenLayerPdS_S_S_)
        /*0110*/ 	.word	0x00000000


	//----- nvinfo : EIATTR_MIN_STACK_SIZE
	.align		4
.L_45:
        /*0114*/ 	.byte	0x04, 0x12
        /*0116*/ 	.short	(.L_47 - .L_46)
	.align		4
.L_46:
        /*0118*/ 	.word	index@(_Z17updateOutputLayerPdS_S_S_)
        /*011c*/ 	.word	0x00000000


	//----- nvinfo : EIATTR_MIN_STACK_SIZE
	.align		4
.L_47:
        /*0120*/ 	.byte	0x04, 0x12
        /*0122*/ 	.short	(.L_49 - .L_48)
	.align		4
.L_48:
        /*0124*/ 	.word	index@(_Z22computeHiddenGradientsPdS_S_S_)
        /*0128*/ 	.word	0x00000000


	//----- nvinfo : EIATTR_MIN_STACK_SIZE
	.align		4
.L_49:
        /*012c*/ 	.byte	0x04, 0x12
        /*012e*/ 	.short	(.L_51 - .L_50)
	.align		4
.L_50:
        /*0130*/ 	.word	index@(_Z13forwardOutputPdS_S_S_)
        /*0134*/ 	.word	0x00000000


	//----- nvinfo : EIATTR_MIN_STACK_SIZE
	.align		4
.L_51:
        /*0138*/ 	.byte	0x04, 0x12
        /*013a*/ 	.short	(.L_53 - .L_52)
	.align		4
.L_52:
        /*013c*/ 	.word	index@(_Z13forwardHiddenPdS_S_S_)
        /*0140*/ 	.word	0x00000000
.L_53:


//--------------------- .nv.compat                --------------------------
	.section	.nv.compat,"",@"SHT_CUDA_COMPAT_INFO"
	.align	4
        /*0000*/ 	.byte	0x02, 0x09, 0x00, 0x00, 0x02, 0x02, 0x01, 0x00, 0x02, 0x05, 0x05, 0x00, 0x03, 0x07, 0x01, 0x01
        /*0010*/ 	.byte	0x02, 0x03, 0x00, 0x00, 0x02, 0x06, 0x01, 0x00, 0x04, 0x0b, 0x08, 0x00, 0x01, 0x00, 0x00, 0x00
        /*0020*/ 	.byte	0x00, 0x00, 0x00, 0x00


//--------------------- .nv.info._Z20reluDerivativeKernelP6__halfS0_i --------------------------
	.section	.nv.info._Z20reluDerivativeKernelP6__halfS0_i,"",@"SHT_CUDA_INFO"
	.sectionflags	@""
	.align	4


	//----- nvinfo : EIATTR_CUDA_API_VERSION
	.align		4
        /*0000*/ 	.byte	0x04, 0x37
        /*0002*/ 	.short	(.L_55 - .L_54)
.L_54:
        /*0004*/ 	.word	0x00000082


	//----- nvinfo : EIATTR_KPARAM_INFO
	.align		4
.L_55:
        /*0008*/ 	.byte	0x04, 0x17
        /*000a*/ 	.short	(.L_57 - .L_56)
.L_56:
        /*000c*/ 	.word	0x00000000
        /*0010*/ 	.short	0x0002
        /*0012*/ 	.short	0x0010
        /*0014*/ 	.byte	0x00, 0xf0, 0x11, 0x00


	//----- nvinfo : EIATTR_KPARAM_INFO
	.align		4
.L_57:
        /*0018*/ 	.byte	0x04, 0x17
        /*001a*/ 	.short	(.L_59 - .L_58)
.L_58:
        /*001c*/ 	.word	0x00000000
        /*0020*/ 	.short	0x0001
        /*0022*/ 	.short	0x0008
        /*0024*/ 	.byte	0x00, 0xf5, 0x21, 0x00


	//----- nvinfo : EIATTR_KPARAM_INFO
	.align		4
.L_59:
        /*0028*/ 	.byte	0x04, 0x17
        /*002a*/ 	.short	(.L_61 - .L_60)
.L_60:
        /*002c*/ 	.word	0x00000000
        /*0030*/ 	.short	0x0000
        /*0032*/ 	.short	0x0000
        /*0034*/ 	.byte	0x00, 0xf5, 0x21, 0x00


	//----- nvinfo : EIATTR_SPARSE_MMA_MASK
	.align		4
.L_61:
        /*0038*/ 	.byte	0x03, 0x50
        /*003a*/ 	.short	0x0000


	//----- nvinfo : EIATTR_MAXREG_COUNT
	.align		4
        /*003c*/ 	.byte	0x03, 0x1b
        /*003e*/ 	.short	0x00ff


	//----- nvinfo : EIATTR_MERCURY_ISA_VERSION
	.align		4
        /*0040*/ 	.byte	0x03, 0x5f
        /*0042*/ 	.short	0x0101


	//----- nvinfo : EIATTR_VRC_CTA_INIT_COUNT
	.align		4
        /*0044*/ 	.byte	0x02, 0x4a
	.zero		1
	.zero		1


	//----- nvinfo : EIATTR_EXIT_INSTR_OFFSETS
	.align		4
        /*0048*/ 	.byte	0x04, 0x1c
        /*004a*/ 	.short	(.L_63 - .L_62)


	//   ....[0]....
.L_62:
        /*004c*/ 	.word	0x00000070


	//   ....[1]....
        /*0050*/ 	.word	0x00000140


	//----- nvinfo : EIATTR_CBANK_PARAM_SIZE
	.align		4
.L_63:
        /*0054*/ 	.byte	0x03, 0x19
        /*0056*/ 	.short	0x0014


	//----- nvinfo : EIATTR_PARAM_CBANK
	.align		4
        /*0058*/ 	.byte	0x04, 0x0a
        /*005a*/ 	.short	(.L_65 - .L_64)
	.align		4
.L_64:
        /*005c*/ 	.word	index@(.nv.constant0._Z20reluDerivativeKernelP6__halfS0_i)
        /*0060*/ 	.short	0x0380
        /*0062*/ 	.short	0x0014


	//----- nvinfo : EIATTR_SW_WAR
	.align		4
.L_65:
        /*0064*/ 	.byte	0x04, 0x36
        /*0066*/ 	.short	(.L_67 - .L_66)
.L_66:
        /*0068*/ 	.word	0x00000008
.L_67:


//--------------------- .nv.info._Z18__halfToFloatArrayP6__halfPfi --------------------------
	.section	.nv.info._Z18__halfToFloatArrayP6__halfPfi,"",@"SHT_CUDA_INFO"
	.sectionflags	@""
	.align	4


	//----- nvinfo : EIATTR_CUDA_API_VERSION
	.align		4
        /*0000*/ 	.byte	0x04, 0x37
        /*0002*/ 	.short	(.L_69 - .L_68)
.L_68:
        /*0004*/ 	.word	0x00000082


	//----- nvinfo : EIATTR_KPARAM_INFO
	.align		4
.L_69:
        /*0008*/ 	.byte	0x04, 0x17
        /*000a*/ 	.short	(.L_71 - .L_70)
.L_70:
        /*000c*/ 	.word	0x00000000
        /*0010*/ 	.short	0x0002
        /*0012*/ 	.short	0x0010
        /*0014*/ 	.byte	0x00, 0xf0, 0x11, 0x00


	//----- nvinfo : EIATTR_KPARAM_INFO
	.align		4
.L_71:
        /*0018*/ 	.byte	0x04, 0x17
        /*001a*/ 	.short	(.L_73 - .L_72)
.L_72:
        /*001c*/ 	.word	0x00000000
        /*0020*/ 	.short	0x0001
        /*0022*/ 	.short	0x0008
        /*0024*/ 	.byte	0x00, 0xf5, 0x21, 0x00


	//----- nvinfo : EIATTR_KPARAM_INFO
	.align		4
.L_73:
        /*0028*/ 	.byte	0x04, 0x17
        /*002a*/ 	.short	(.L_75 - .L_74)
.L_74:
        /*002c*/ 	.word	0x00000000
        /*0030*/ 	.short	0x0000
        /*0032*/ 	.short	0x0000
        /*0034*/ 	.byte	0x00, 0xf5, 0x21, 0x00


	//----- nvinfo : EIATTR_SPARSE_MMA_MASK
	.align		4
.L_75:
        /*0038*/ 	.byte	0x03, 0x50
        /*003a*/ 	.short	0x0000


	//----- nvinfo : EIATTR_MAXREG_COUNT
	.align		4
        /*003c*/ 	.byte	0x03, 0x1b
        /*003e*/ 	.short	0x00ff


	//----- nvinfo : EIATTR_MERCURY_ISA_VERSION
	.align		4
        /*0040*/ 	.byte	0x03, 0x5f
        /*0042*/ 	.short	0x0101


	//----- nvinfo : EIATTR_VRC_CTA_INIT_COUNT
	.align		4
        /*0044*/ 	.byte	0x02, 0x4a
	.zero		1
	.zero		1


	//----- nvinfo : EIATTR_EXIT_INSTR_OFFSETS
	.align		4
        /*0048*/ 	.byte	0x04, 0x1c
        /*004a*/ 	.short	(.L_77 - .L_76)


	//   ....[0]....
.L_76:
        /*004c*/ 	.word	0x00000070


	//   ....[1]....
        /*0050*/ 	.word	0x00000100


	//----- nvinfo : EIATTR_CBANK_PARAM_SIZE
	.align		4
.L_77:
        /*0054*/ 	.byte	0x03, 0x19
        /*0056*/ 	.short	0x0014


	//----- nvinfo : EIATTR_PARAM_CBANK
	.align		4
        /*0058*/ 	.byte	0x04, 0x0a
        /*005a*/ 	.short	(.L_79 - .L_78)
	.align		4
.L_78:
        /*005c*/ 	.word	index@(.nv.constant0._Z18__halfToFloatArrayP6__halfPfi)
        /*0060*/ 	.short	0x0380
        /*0062*/ 	.short	0x0014


	//----- nvinfo : EIATTR_SW_WAR
	.align		4
.L_79:
        /*0064*/ 	.byte	0x04, 0x36
        /*0066*/ 	.short	(.L_81 - .L_80)
.L_80:
        /*0068*/ 	.word	0x00000008
.L_81:


//--------------------- .nv.info._Z8biasOnlyP6__halfS0_i --------------------------
	.section	.nv.info._Z8biasOnlyP6__halfS0_i,"",@"SHT_CUDA_INFO"
	.sectionflags	@""
	.align	4


	//----- nvinfo : EIATTR_CUDA_API_VERSION
	.align		4
        /*0000*/ 	.byte	0x04, 0x37
        /*0002*/ 	.short	(.L_83 - .L_82)
.L_82:
        /*0004*/ 	.word	0x00000082


	//----- nvinfo : EIATTR_KPARAM_INFO
	.align		4
.L_83:
        /*0008*/ 	.byte	0x04, 0x17
        /*000a*/ 	.short	(.L_85 - .L_84)
.L_84:
        /*000c*/ 	.word	0x00000000
        /*0010*/ 	.short	0x0002
        /*0012*/ 	.short	0x0010
        /*0014*/ 	.byte	0x00, 0xf0, 0x11, 0x00


	//----- nvinfo : EIATTR_KPARAM_INFO
	.align		4
.L_85:
        /*0018*/ 	.byte	0x04, 0x17
        /*001a*/ 	.short	(.L_87 - .L_86)
.L_86:
        /*001c*/ 	.word	0x00000000
        /*0020*/ 	.short	0x0001
        /*0022*/ 	.short	0x0008
        /*0024*/ 	.byte	0x00, 0xf5, 0x21, 0x00


	//----- nvinfo : EIATTR_KPARAM_INFO
	.align		4
.L_87:
        /*0028*/ 	.byte	0x04, 0x17
        /*002a*/ 	.short	(.L_89 - .L_88)
.L_88:
        /*002c*/ 	.word	0x00000000
        /*0030*/ 	.short	0x0000
        /*0032*/ 	.short	0x0000
        /*0034*/ 	.byte	0x00, 0xf5, 0x21, 0x00


	//----- nvinfo : EIATTR_SPARSE_MMA_MASK
	.align		4
.L_89:
        /*0038*/ 	.byte	0x03, 0x50
        /*003a*/ 	.short	0x0000


	//----- nvinfo : EIATTR_MAXREG_COUNT
	.align		4
        /*003c*/ 	.byte	0x03, 0x1b
        /*003e*/ 	.short	0x00ff


	//----- nvinfo : EIATTR_MERCURY_ISA_VERSION
	.align		4
        /*0040*/ 	.byte	0x03, 0x5f
        /*0042*/ 	.short	0x0101


	//----- nvinfo : EIATTR_VRC_CTA_INIT_COUNT
	.align		4
        /*0044*/ 	.byte	0x02, 0x4a
	.zero		1
	.zero		1


	//----- nvinfo : EIATTR_EXIT_INSTR_OFFSETS
	.align		4
        /*0048*/ 	.byte	0x04, 0x1c
        /*004a*/ 	.short	(.L_91 - .L_90)


	//   ....[0]....
.L_90:
        /*004c*/ 	.word	0x00000070


	//   ....[1]....
        /*0050*/ 	.word	0x00000140


	//----- nvinfo : EIATTR_CBANK_PARAM_SIZE
	.align		4
.L_91:
        /*0054*/ 	.byte	0x03, 0x19
        /*0056*/ 	.short	0x0014


	//----- nvinfo : EIATTR_PARAM_CBANK
	.align		4
        /*0058*/ 	.byte	0x04, 0x0a
        /*005a*/ 	.short	(.L_93 - .L_92)
	.align		4
.L_92:
        /*005c*/ 	.word	index@(.nv.constant0._Z8biasOnlyP6__halfS0_i)
        /*0060*/ 	.short	0x0380
        /*0062*/ 	.short	0x0014


	//----- nvinfo : EIATTR_SW_WAR
	.align		4
.L_93:
        /*0064*/ 	.byte	0x04, 0x36
        /*0066*/ 	.short	(.L_95 - .L_94)
.L_94:
        /*0068*/ 	.word	0x00000008
.L_95:


//--------------------- .nv.info._Z8biasReLUP6__halfS0_i --------------------------
	.section	.nv.info._Z8biasReLUP6__halfS0_i,"",@"SHT_CUDA_INFO"
	.sectionflags	@""
	.align	4


	//----- nvinfo : EIATTR_CUDA_API_VERSION
	.align		4
        /*0000*/ 	.byte	0x04, 0x37
        /*0002*/ 	.short	(.L_97 - .L_96)
.L_96:
        /*0004*/ 	.word	0x00000082


	//----- nvinfo : EIATTR_KPARAM_INFO
	.align		4
.L_97:
        /*0008*/ 	.byte	0x04, 0x17
        /*000a*/ 	.short	(.L_99 - .L_98)
.L_98:
        /*000c*/ 	.word	0x00000000
        /*0010*/ 	.short	0x0002
        /*0012*/ 	.short	0x0010
        /*0014*/ 	.byte	0x00, 0xf0, 0x11, 0x00


	//----- nvinfo : EIATTR_KPARAM_INFO
	.align		4
.L_99:
        /*0018*/ 	.byte	0x04, 0x17
        /*001a*/ 	.short	(.L_101 - .L_100)
.L_100:
        /*001c*/ 	.word	0x00000000
        /*0020*/ 	.short	0x0001
        /*0022*/ 	.short	0x0008
        /*0024*/ 	.byte	0x00, 0xf5, 0x21, 0x00


	//----- nvinfo : EIATTR_KPARAM_INFO
	.align		4
.L_101:
        /*0028*/ 	.byte	0x04, 0x17
        /*002a*/ 	.short	(.L_103 - .L_102)
.L_102:
        /*002c*/ 	.word	0x00000000
        /*0030*/ 	.short	0x0000
        /*0032*/ 	.short	0x0000
        /*0034*/ 	.byte	0x00, 0xf5, 0x21, 0x00


	//----- nvinfo : EIATTR_SPARSE_MMA_MASK
	.align		4
.L_103:
        /*0038*/ 	.byte	0x03, 0x50
        /*003a*/ 	.short	0x0000


	//----- nvinfo : EIATTR_MAXREG_COUNT
	.align		4
        /*003c*/ 	.byte	0x03, 0x1b
        /*003e*/ 	.short	0x00ff


	//----- nvinfo : EIATTR_MERCURY_ISA_VERSION
	.align		4
        /*0040*/ 	.byte	0x03, 0x5f
        /*0042*/ 	.short	0x0101


	//----- nvinfo : EIATTR_VRC_CTA_INIT_COUNT
	.align		4
        /*0044*/ 	.byte	0x02, 0x4a
	.zero		1
	.zero		1


	//----- nvinfo : EIATTR_EXIT_INSTR_OFFSETS
	.align		4
        /*0048*/ 	.byte	0x04, 0x1c
        /*004a*/ 	.short	(.L_105 - .L_104)


	//   ....[0]....
.L_104:
        /*004c*/ 	.word	0x00000070


	//   ....[1]....
        /*0050*/ 	.word	0x00000150


	//----- nvinfo : EIATTR_CBANK_PARAM_SIZE
	.align		4
.L_105:
        /*0054*/ 	.byte	0x03, 0x19
        /*0056*/ 	.short	0x0014


	//----- nvinfo : EIATTR_PARAM_CBANK
	.align		4
        /*0058*/ 	.byte	0x04, 0x0a
        /*005a*/ 	.short	(.L_107 - .L_106)
	.align		4
.L_106:
        /*005c*/ 	.word	index@(.nv.constant0._Z8biasReLUP6__halfS0_i)
        /*0060*/ 	.short	0x0380
        /*0062*/ 	.short	0x0014


	//----- nvinfo : EIATTR_SW_WAR
	.align		4
.L_107:
        /*0064*/ 	.byte	0x04, 0x36
        /*0066*/ 	.short	(.L_109 - .L_108)
.L_108:
        /*0068*/ 	.word	0x00000008
.L_109:


//--------------------- .nv.info._Z17updateHiddenLayerPdS_S_S_ --------------------------
	.section	.nv.info._Z17updateHiddenLayerPdS_S_S_,"",@"SHT_CUDA_INFO"
	.sectionflags	@""
	.align	4


	//----- nvinfo : EIATTR_CUDA_API_VERSION
	.align		4
        /*0000*/ 	.byte	0x04, 0x37
        /*0002*/ 	.short	(.L_111 - .L_110)
.L_110:
        /*0004*/ 	.word	0x00000082


	//----- nvinfo : EIATTR_KPARAM_INFO
	.align		4
.L_111:
        /*0008*/ 	.byte	0x04, 0x17
        /*000a*/ 	.short	(.L_113 - .L_112)
.L_112:
        /*000c*/ 	.word	0x00000000
        /*0010*/ 	.short	0x0003
        /*0012*/ 	.short	0x0018
        /*0014*/ 	.byte	0x00, 0xf5, 0x21, 0x00


	//----- nvinfo : EIATTR_KPARAM_INFO
	.align		4
.L_113:
        /*0018*/ 	.byte	0x04, 0x17
        /*001a*/ 	.short	(.L_115 - .L_114)
.L_114:
        /*001c*/ 	.word	0x00000000
        /*0020*/ 	.short	0x0002
        /*0022*/ 	.short	0x0010
        /*0024*/ 	.byte	0x00, 0xf5, 0x21, 0x00


	//----- nvinfo : EIATTR_KPARAM_INFO
	.align		4
.L_115:
        /*0028*/ 	.byte	0x04, 0x17
        /*002a*/ 	.short	(.L_117 - .L_116)
.L_116:
        /*002c*/ 	.word	0x00000000
        /*0030*/ 	.short	0x0001
        /*0032*/ 	.short	0x0008
        /*0034*/ 	.byte	0x00, 0xf5, 0x21, 0x00


	//----- nvinfo : EIATTR_KPARAM_INFO
	.align		4
.L_117:
        /*0038*/ 	.byte	0x04, 0x17
        /*003a*/ 	.short	(.L_119 - .L_118)
.L_118:
        /*003c*/ 	.word	0x00000000
        /*0040*/ 	.short	0x0000
        /*0042*/ 	.short	0x0000
        /*0044*/ 	.byte	0x00, 0xf5, 0x21, 0x00


	//----- nvinfo : EIATTR_SPARSE_MMA_MASK
	.align		4
.L_119:
        /*0048*/ 	.byte	0x03, 0x50
        /*004a*/ 	.short	0x0000


	//----- nvinfo : EIATTR_MAXREG_COUNT
	.align		4
        /*004c*/ 	.byte	0x03, 0x1b
        /*004e*/ 	.short	0x00ff


	//----- nvinfo : EIATTR_MERCURY_ISA_VERSION
	.align		4
        /*0050*/ 	.byte	0x03, 0x5f
        /*0052*/ 	.short	0x0101


	//----- nvinfo : EIATTR_VRC_CTA_INIT_COUNT
	.align		4
        /*0054*/ 	.byte	0x02, 0x4a
	.zero		1
	.zero		1


	//----- nvinfo : EIATTR_EXIT_INSTR_OFFSETS
	.align		4
        /*0058*/ 	.byte	0x04, 0x1c
        /*005a*/ 	.short	(.L_121 - .L_120)


	//   ....[0]....
.L_120:
        /*005c*/ 	.word	0x000001a0


	//   ....[1]....
        /*0060*/ 	.word	0x00000230


	//----- nvinfo : EIATTR_CRS_STACK_SIZE
	.align		4
.L_121:
        /*0064*/ 	.byte	0x04, 0x1e
        /*0066*/ 	.short	(.L_123 - .L_122)
.L_122:
        /*0068*/ 	.word	0x00000000


	//----- nvinfo : EIATTR_CBANK_PARAM_SIZE
	.align		4
.L_123:
        /*006c*/ 	.byte	0x03, 0x19
        /*006e*/ 	.short	0x0020


	//----- nvinfo : EIATTR_PARAM_CBANK
	.align		4
        /*0070*/ 	.byte	0x04, 0x0a
        /*0072*/ 	.short	(.L_125 - .L_124)
	.align		4
.L_124:
        /*0074*/ 	.word	index@(.nv.constant0._Z17updateHiddenLayerPdS_S_S_)
        /*0078*/ 	.short	0x0380
        /*007a*/ 	.short	0x0020


	//----- nvinfo : EIATTR_SW_WAR
	.align		4
.L_125:
        /*007c*/ 	.byte	0x04, 0x36
        /*007e*/ 	.short	(.L_127 - .L_126)
.L_126:
        /*0080*/ 	.word	0x00000008
.L_127:


//--------------------- .nv.info._Z17updateOutputLayerPdS_S_S_ --------------------------
	.section	.nv.info._Z17updateOutputLayerPdS_S_S_,"",@"SHT_CUDA_INFO"
	.sectionflags	@""
	.align	4


	//----- nvinfo : EIATTR_CUDA_API_VERSION
	.align		4
        /*0000*/ 	.byte	0x04, 0x37
        /*0002*/ 	.short	(.L_129 - .L_128)
.L_128:
        /*0004*/ 	.word	0x00000082


	//----- nvinfo : EIATTR_KPARAM_INFO
	.align		4
.L_129:
        /*0008*/ 	.byte	0x04, 0x17
        /*000a*/ 	.short	(.L_131 - .L_130)
.L_130:
        /*000c*/ 	.word	0x00000000
        /*0010*/ 	.short	0x0003
        /*0012*/ 	.short	0x0018
        /*0014*/ 	.byte	0x00, 0xf5, 0x21, 0x00


	//----- nvinfo : EIATTR_KPARAM_INFO
	.align		4
.L_131:
        /*0018*/ 	.byte	0x04, 0x17
        /*001a*/ 	.short	(.L_133 - .L_132)
.L_132:
        /*001c*/ 	.word	0x00000000
        /*0020*/ 	.short	0x0002
        /*0022*/ 	.short	0x0010
        /*0024*/ 	.byte	0x00, 0xf5, 0x21, 0x00


	//----- nvinfo : EIATTR_KPARAM_INFO
	.align		4
.L_133:
        /*0028*/ 	.byte	0x04, 0x17
        /*002a*/ 	.short	(.L_135 - .L_134)
.L_134:
        /*002c*/ 	.word	0x00000000
        /*0030*/ 	.short	0x0001
        /*0032*/ 	.short	0x0008
        /*0034*/ 	.byte	0x00, 0xf5, 0x21, 0x00


	//----- nvinfo : EIATTR_KPARAM_INFO
	.align		4
.L_135:
        /*0038*/ 	.byte	0x04, 0x17
        /*003a*/ 	.short	(.L_137 - .L_136)
.L_136:
        /*003c*/ 	.word	0x00000000
        /*0040*/ 	.short	0x0000
        /*0042*/ 	.short	0x0000
        /*0044*/ 	.byte	0x00, 0xf5, 0x21, 0x00


	//----- nvinfo : EIATTR_SPARSE_MMA_MASK
	.align		4
.L_137:
        /*0048*/ 	.byte	0x03, 0x50
        /*004a*/ 	.short	0x0000


	//----- nvinfo : EIATTR_MAXREG_COUNT
	.align		4
        /*004c*/ 	.byte	0x03, 0x1b
        /*004e*/ 	.short	0x00ff


	//----- nvinfo : EIATTR_MERCURY_ISA_VERSION
	.align		4
        /*0050*/ 	.byte	0x03, 0x5f
        /*0052*/ 	.short	0x0101


	//----- nvinfo : EIATTR_VRC_CTA_INIT_COUNT
	.align		4
        /*0054*/ 	.byte	0x02, 0x4a
	.zero		1
	.zero		1


	//----- nvinfo : EIATTR_EXIT_INSTR_OFFSETS
	.align		4
        /*0058*/ 	.byte	0x04, 0x1c
        /*005a*/ 	.short	(.L_139 - .L_138)


	//   ....[0]....
.L_138:
        /*005c*/ 	.word	0x00000060


	//   ....[1]....
        /*0060*/ 	.word	0x000001c0


	//   ....[2]....
        /*0064*/ 	.word	0x00000240


	//----- nvinfo : EIATTR_CBANK_PARAM_SIZE
	.align		4
.L_139:
        /*0068*/ 	.byte	0x03, 0x19
        /*006a*/ 	.short	0x0020


	//----- nvinfo : EIATTR_PARAM_CBANK
	.align		4
        /*006c*/ 	.byte	0x04, 0x0a
        /*006e*/ 	.short	(.L_141 - .L_140)
	.align		4
.L_140:
        /*0070*/ 	.word	index@(.nv.constant0._Z17updateOutputLayerPdS_S_S_)
        /*0074*/ 	.short	0x0380
        /*0076*/ 	.short	0x0020


	//----- nvinfo : EIATTR_SW_WAR
	.align		4
.L_141:
        /*0078*/ 	.byte	0x04, 0x36
        /*007a*/ 	.short	(.L_143 - .L_142)
.L_142:
        /*007c*/ 	.word	0x00000008
.L_143:


//--------------------- .nv.info._Z22computeHiddenGradientsPdS_S_S_ --------------------------
	.section	.nv.info._Z22computeHiddenGradientsPdS_S_S_,"",@"SHT_CUDA_INFO"
	.sectionflags	@""
	.align	4


	//----- nvinfo : EIATTR_CUDA_API_VERSION
	.align		4
        /*0000*/ 	.byte	0x04, 0x37
        /*0002*/ 	.short	(.L_145 - .L_144)
.L_144:
        /*0004*/ 	.word	0x00000082


	//----- nvinfo : EIATTR_KPARAM_INFO
	.align		4
.L_145:
        /*0008*/ 	.byte	0x04, 0x17
        /*000a*/ 	.short	(.L_147 - .L_146)
.L_146:
        /*000c*/ 	.word	0x00000000
        /*0010*/ 	.short	0x0003
        /*0012*/ 	.short	0x0018
        /*0014*/ 	.byte	0x00, 0xf5, 0x21, 0x00


	//----- nvinfo : EIATTR_KPARAM_INFO
	.align		4
.L_147:
        /*0018*/ 	.byte	0x04, 0x17
        /*001a*/ 	.short	(.L_149 - .L_148)
.L_148:
        /*001c*/ 	.word	0x00000000
        /*0020*/ 	.short	0x0002
        /*0022*/ 	.short	0x0010
        /*0024*/ 	.byte	0x00, 0xf5, 0x21, 0x00


	//----- nvinfo : EIATTR_KPARAM_INFO
	.align		4
.L_149:
        /*0028*/ 	.byte	0x04, 0x17
        /*002a*/ 	.short	(.L_151 - .L_150)
.L_150:
        /*002c*/ 	.word	0x00000000
        /*0030*/ 	.short	0x0001
        /*0032*/ 	.short	0x0008
        /*0034*/ 	.byte	0x00, 0xf5, 0x21, 0x00


	//----- nvinfo : EIATTR_KPARAM_INFO
	.align		4
.L_151:
        /*0038*/ 	.byte	0x04, 0x17
        /*003a*/ 	.short	(.L_153 - .L_152)
.L_152:
        /*003c*/ 	.word	0x00000000
        /*0040*/ 	.short	0x0000
        /*0042*/ 	.short	0x0000
        /*0044*/ 	.byte	0x00, 0xf5, 0x21, 0x00


	//----- nvinfo : EIATTR_SPARSE_MMA_MASK
	.align		4
.L_153:
        /*0048*/ 	.byte	0x03, 0x50
        /*004a*/ 	.short	0x0000


	//----- nvinfo : EIATTR_MAXREG_COUNT
	.align		4
        /*004c*/ 	.byte	0x03, 0x1b
        /*004e*/ 	.short	0x00ff


	//----- nvinfo : EIATTR_NUM_BARRIERS
	.align		4
        /*0050*/ 	.byte	0x02, 0x4c
        /*0052*/ 	.byte	0x01
	.zero		1


	//----- nvinfo : EIATTR_MERCURY_ISA_VERSION
	.align		4
        /*0054*/ 	.byte	0x03, 0x5f
        /*0056*/ 	.short	0x0101


	//----- nvinfo : EIATTR_VRC_CTA_INIT_COUNT
	.align		4
        /*0058*/ 	.byte	0x02, 0x4a
	.zero		1
	.zero		1


	//----- nvinfo : EIATTR_EXIT_INSTR_OFFSETS
	.align		4
        /*005c*/ 	.byte	0x04, 0x1c
        /*005e*/ 	.short	(.L_155 - .L_154)


	//   ....[0]....
.L_154:
        /*0060*/ 	.word	0x00000190


	//   ....[1]....
        /*0064*/ 	.word	0x00000410


	//----- nvinfo : EIATTR_CRS_STACK_SIZE
	.align		4
.L_155:
        /*0068*/ 	.byte	0x04, 0x1e
        /*006a*/ 	.short	(.L_157 - .L_156)
.L_156:
        /*006c*/ 	.word	0x00000000


	//----- nvinfo : EIATTR_CBANK_PARAM_SIZE
	.align		4
.L_157:
        /*0070*/ 	.byte	0x03, 0x19
        /*0072*/ 	.short	0x0020


	//----- nvinfo : EIATTR_PARAM_CBANK
	.align		4
        /*0074*/ 	.byte	0x04, 0x0a
        /*0076*/ 	.short	(.L_159 - .L_158)
	.align		4
.L_158:
        /*0078*/ 	.word	index@(.nv.constant0._Z22computeHiddenGradientsPdS_S_S_)
        /*007c*/ 	.short	0x0380
        /*007e*/ 	.short	0x0020


	//----- nvinfo : EIATTR_SW_WAR
	.align		4
.L_159:
        /*0080*/ 	.byte	0x04, 0x36
        /*0082*/ 	.short	(.L_161 - .L_160)
.L_160:
        /*0084*/ 	.word	0x00000008
.L_161:


//--------------------- .nv.info._Z13forwardOutputPdS_S_S_ --------------------------
	.section	.nv.info._Z13forwardOutputPdS_S_S_,"",@"SHT_CUDA_INFO"
	.sectionflags	@""
	.align	4


	//----- nvinfo : EIATTR_CUDA_API_VERSION
	.align		4
        /*0000*/ 	.byte	0x04, 0x37
        /*0002*/ 	.short	(.L_163 - .L_162)
.L_162:
        /*0004*/ 	.word	0x00000082


	//----- nvinfo : EIATTR_KPARAM_INFO
	.align		4
.L_163:
        /*0008*/ 	.byte	0x04, 0x17
        /*000a*/ 	.short	(.L_165 - .L_164)
.L_164:
        /*000c*/ 	.word	0x00000000
        /*0010*/ 	.short	0x0003
        /*0012*/ 	.short	0x0018
        /*0014*/ 	.byte	0x00, 0xf5, 0x21, 0x00


	//----- nvinfo : EIATTR_KPARAM_INFO
	.align		4
.L_165:
        /*0018*/ 	.byte	0x04, 0x17
        /*001a*/ 	.short	(.L_167 - .L_166)
.L_166:
        /*001c*/ 	.word	0x00000000
        /*0020*/ 	.short	0x0002
        /*0022*/ 	.short	0x0010
        /*0024*/ 	.byte	0x00, 0xf5, 0x21, 0x00


	//----- nvinfo : EIATTR_KPARAM_INFO
	.align		4
.L_167:
        /*0028*/ 	.byte	0x04, 0x17
        /*002a*/ 	.short	(.L_169 - .L_168)
.L_168:
        /*002c*/ 	.word	0x00000000
        /*0030*/ 	.short	0x0001
        /*0032*/ 	.short	0x0008
        /*0034*/ 	.byte	0x00, 0xf5, 0x21, 0x00


	//----- nvinfo : EIATTR_KPARAM_INFO
	.align		4
.L_169:
        /*0038*/ 	.byte	0x04, 0x17
        /*003a*/ 	.short	(.L_171 - .L_170)
.L_170:
        /*003c*/ 	.word	0x00000000
        /*0040*/ 	.short	0x0000
        /*0042*/ 	.short	0x0000
        /*0044*/ 	.byte	0x00, 0xf5, 0x21, 0x00


	//----- nvinfo : EIATTR_SPARSE_MMA_MASK
	.align		4
.L_171:
        /*0048*/ 	.byte	0x03, 0x50
        /*004a*/ 	.short	0x0000


	//----- nvinfo : EIATTR_MAXREG_COUNT
	.align		4
        /*004c*/ 	.byte	0x03, 0x1b
        /*004e*/ 	.short	0x00ff


	//----- nvinfo : EIATTR_NUM_BARRIERS
	.align		4
        /*0050*/ 	.byte	0x02, 0x4c
        /*0052*/ 	.byte	0x01
	.zero		1


	//----- nvinfo : EIATTR_MERCURY_ISA_VERSION
	.align		4
        /*0054*/ 	.byte	0x03, 0x5f
        /*0056*/ 	.short	0x0101


	//----- nvinfo : EIATTR_VRC_CTA_INIT_COUNT
	.align		4
        /*0058*/ 	.byte	0x02, 0x4a
	.zero		1
	.zero		1


	//----- nvinfo : EIATTR_EXIT_INSTR_OFFSETS
	.align		4
        /*005c*/ 	.byte	0x04, 0x1c
        /*005e*/ 	.short	(.L_173 - .L_172)


	//   ....[0]....
.L_172:
        /*0060*/ 	.word	0x000005b0


	//   ....[1]....
        /*0064*/ 	.word	0x00000990


	//----- nvinfo : EIATTR_CRS_STACK_SIZE
	.align		4
.L_173:
        /*0068*/ 	.byte	0x04, 0x1e
        /*006a*/ 	.short	(.L_175 - .L_174)
.L_174:
        /*006c*/ 	.word	0x00000000


	//----- nvinfo : EIATTR_CBANK_PARAM_SIZE
	.align		4
.L_175:
        /*0070*/ 	.byte	0x03, 0x19
        /*0072*/ 	.short	0x0020


	//----- nvinfo : EIATTR_PARAM_CBANK
	.align		4
        /*0074*/ 	.byte	0x04, 0x0a
        /*0076*/ 	.short	(.L_177 - .L_176)
	.align		4
.L_176:
        /*0078*/ 	.word	index@(.nv.constant0._Z13forwardOutputPdS_S_S_)
        /*007c*/ 	.short	0x0380
        /*007e*/ 	.short	0x0020


	//----- nvinfo : EIATTR_SW_WAR
	.align		4
.L_177:
        /*0080*/ 	.byte	0x04, 0x36
        /*0082*/ 	.short	(.L_179 - .L_178)
.L_178:
        /*0084*/ 	.word	0x00000008
.L_179:


//--------------------- .nv.info._Z13forwardHiddenPdS_S_S_ --------------------------
	.section	.nv.info._Z13forwardHiddenPdS_S_S_,"",@"SHT_CUDA_INFO"
	.sectionflags	@""
	.align	4


	//----- nvinfo : EIATTR_CUDA_API_VERSION
	.align		4
        /*0000*/ 	.byte	0x04, 0x37
        /*0002*/ 	.short	(.L_181 - .L_180)
.L_180:
        /*0004*/ 	.word	0x00000082


	//----- nvinfo : EIATTR_KPARAM_INFO
	.align		4
.L_181:
        /*0008*/ 	.byte	0x04, 0x17
        /*000a*/ 	.short	(.L_183 - .L_182)
.L_182:
        /*000c*/ 	.word	0x00000000
        /*0010*/ 	.short	0x0003
        /*0012*/ 	.short	0x0018
        /*0014*/ 	.byte	0x00, 0xf5, 0x21, 0x00


	//----- nvinfo : EIATTR_KPARAM_INFO
	.align		4
.L_183:
        /*0018*/ 	.byte	0x04, 0x17
        /*001a*/ 	.short	(.L_185 - .L_184)
.L_184:
        /*001c*/ 	.word	0x00000000
        /*0020*/ 	.short	0x0002
        /*0022*/ 	.short	0x0010
        /*0024*/ 	.byte	0x00, 0xf5, 0x21, 0x00


	//----- nvinfo : EIATTR_KPARAM_INFO
	.align		4
.L_185:
        /*0028*/ 	.byte	0x04, 0x17
        /*002a*/ 	.short	(.L_187 - .L_186)
.L_186:
        /*002c*/ 	.word	0x00000000
        /*0030*/ 	.short	0x0001
        /*0032*/ 	.short	0x0008
        /*0034*/ 	.byte	0x00, 0xf5, 0x21, 0x00


	//----- nvinfo : EIATTR_KPARAM_INFO
	.align		4
.L_187:
        /*0038*/ 	.byte	0x04, 0x17
        /*003a*/ 	.short	(.L_189 - .L_188)
.L_188:
        /*003c*/ 	.word	0x00000000
        /*0040*/ 	.short	0x0000
        /*0042*/ 	.short	0x0000
        /*0044*/ 	.byte	0x00, 0xf5, 0x21, 0x00


	//----- nvinfo : EIATTR_SPARSE_MMA_MASK
	.align		4
.L_189:
        /*0048*/ 	.byte	0x03, 0x50
        /*004a*/ 	.short	0x0000


	//----- nvinfo : EIATTR_MAXREG_COUNT
	.align		4
        /*004c*/ 	.byte	0x03, 0x1b
        /*004e*/ 	.short	0x00ff


	//----- nvinfo : EIATTR_NUM_BARRIERS
	.align		4
        /*0050*/ 	.byte	0x02, 0x4c
        /*0052*/ 	.byte	0x01
	.zero		1


	//----- nvinfo : EIATTR_MERCURY_ISA_VERSION
	.align		4
        /*0054*/ 	.byte	0x03, 0x5f
        /*0056*/ 	.short	0x0101


	//----- nvinfo : EIATTR_VRC_CTA_INIT_COUNT
	.align		4
        /*0058*/ 	.byte	0x02, 0x4a
	.zero		1
	.zero		1


	//----- nvinfo : EIATTR_EXIT_INSTR_OFFSETS
	.align		4
        /*005c*/ 	.byte	0x04, 0x1c
        /*005e*/ 	.short	(.L_191 - .L_190)


	//   ....[0]....
.L_190:
        /*0060*/ 	.word	0x000005b0


	//   ....[1]....
        /*0064*/ 	.word	0x00000a00


	//----- nvinfo : EIATTR_CRS_STACK_SIZE
	.align		4
.L_191:
        /*0068*/ 	.byte	0x04, 0x1e
        /*006a*/ 	.short	(.L_193 - .L_192)
.L_192:
        /*006c*/ 	.word	0x00000000


	//----- nvinfo : EIATTR_CBANK_PARAM_SIZE
	.align		4
.L_193:
        /*0070*/ 	.byte	0x03, 0x19
        /*0072*/ 	.short	0x0020


	//----- nvinfo : EIATTR_PARAM_CBANK
	.align		4
        /*0074*/ 	.byte	0x04, 0x0a
        /*0076*/ 	.short	(.L_195 - .L_194)
	.align		4
.L_194:
        /*0078*/ 	.word	index@(.nv.constant0._Z13forwardHiddenPdS_S_S_)
        /*007c*/ 	.short	0x0380
        /*007e*/ 	.short	0x0020


	//----- nvinfo : EIATTR_SW_WAR
	.align		4
.L_195:
        /*0080*/ 	.byte	0x04, 0x36
        /*0082*/ 	.short	(.L_197 - .L_196)
.L_196:
        /*0084*/ 	.word	0x00000008
.L_197:


//--------------------- .nv.callgraph             --------------------------
	.section	.nv.callgraph,"",@"SHT_CUDA_CALLGRAPH"
	.align	4
	.sectionentsize	8
	.align		4
        /*0000*/ 	.word	0x00000000
	.align		4
        /*0004*/ 	.word	0xffffffff
	.align		4
        /*0008*/ 	.word	0x00000000
	.align		4
        /*000c*/ 	.word	0xfffffffe
	.align		4
        /*0010*/ 	.word	0x00000000
	.align		4
        /*0014*/ 	.word	0xfffffffd
	.align		4
        /*0018*/ 	.word	0x00000000
	.align		4
        /*001c*/ 	.word	0xfffffffc


//--------------------- .text._Z20reluDerivativeKernelP6__halfS0_i --------------------------
	.section	.text._Z20reluDerivativeKernelP6__halfS0_i,"ax",@progbits
	.align	128
        .global         _Z20reluDerivativeKernelP6__halfS0_i
        .type           _Z20reluDerivativeKernelP6__halfS0_i,@function
        .size           _Z20reluDerivativeKernelP6__halfS0_i,(.L_x_28 - _Z20reluDerivativeKernelP6__halfS0_i)
        .other          _Z20reluDerivativeKernelP6__halfS0_i,@"STO_CUDA_ENTRY STV_DEFAULT"
_Z20reluDerivativeKernelP6__halfS0_i:
.text._Z20reluDerivativeKernelP6__halfS0_i:
[----:B------:R-:W-:Y:S01]  /*0000*/  LDC R1, c[0x0][0x37c] ;  /* 0x0000df00ff017b82 */ /* 0x000fe20000000800 */
[----:B------:R-:W0:Y:S07]  /*0010*/  S2R R0, SR_TID.X ;  /* 0x0000000000007919 */ /* 0x000e2e0000002100 */
[----:B------:R-:W0:Y:S01]  /*0020*/  S2UR UR4, SR_CTAID.X ;  /* 0x00000000000479c3 */ /* 0x000e220000002500 */
[----:B------:R-:W1:Y:S07]  /*0030*/  LDCU UR5, c[0x0][0x390] ;  /* 0x00007200ff0577ac */ /* 0x000e6e0008000800 */
[----:B------:R-:W0:Y:S02]  /*0040*/  LDC R7, c[0x0][0x360] ;  /* 0x0000d800ff077b82 */ /* 0x000e240000000800 */
[----:B0-----:R-:W-:-:S05]  /*0050*/  IMAD R7, R7, UR4, R0 ;  /* 0x0000000407077c24 */ /* 0x001fca000f8e0200 */
[----:B-1----:R-:W-:-:S13]  /*0060*/  ISETP.GE.AND P0, PT, R7, UR5, PT ;  /* 0x0000000507007c0c */ /* 0x002fda000bf06270 */
[----:B------:R-:W-:Y:S05]  /*0070*/  @P0 EXIT ;  /* 0x000000000000094d */ /* 0x000fea0003800000 */
[----:B------:R-:W0:Y:S01]  /*0080*/  LDC.64 R4, c[0x0][0x380] ;  /* 0x0000e000ff047b82 */ /* 0x000e220000000a00 */
[----:B------:R-:W1:Y:S07]  /*0090*/  LDCU.64 UR4, c[0x0][0x358] ;  /* 0x00006b00ff0477ac */ /* 0x000e6e0008000a00 */
[----:B------:R-:W2:Y:S01]  /*00a0*/  LDC.64 R2, c[0x0][0x388] ;  /* 0x0000e200ff027b82 */ /* 0x000ea20000000a00 */
[----:B0-----:R-:W-:-:S06]  /*00b0*/  IMAD.WIDE R4, R7, 0x2, R4 ;  /* 0x0000000207047825 */ /* 0x001fcc00078e0204 */
[----:B-1----:R-:W3:Y:S01]  /*00c0*/  LDG.E.U16 R4, desc[UR4][R4.64] ;  /* 0x0000000404047981 */ /* 0x002ee2000c1e1500 */
[----:B--2---:R-:W-:-:S05]  /*00d0*/  IMAD.WIDE R2, R7, 0x2, R2 ;  /* 0x0000000207027825 */ /* 0x004fca00078e0202 */
[----:B------:R-:W2:Y:S01]  /*00e0*/  LDG.E.U16 R7, desc[UR4][R2.64] ;  /* 0x0000000402077981 */ /* 0x000ea2000c1e1500 */
[----:B------:R-:W-:Y:S02]  /*00f0*/  PRMT R0, RZ, 0x7610, R0 ;  /* 0x00007610ff007816 */ /* 0x000fe40000000000 */
[----:B---3--:R-:W-:-:S13]  /*0100*/  HSETP2.GT.AND P0, PT, R4.H0_H0, RZ.H0_H0, PT ;  /* 0x200000ff04007234 */ /* 0x008fda0003f04800 */
[----:B------:R-:W-:-:S04]  /*0110*/  @P0 HADD2 R0, -RZ.H0_H0, 1, 1 ;  /* 0x3c003c00ff000430 */ /* 0x000fc80000000900 */
[----:B--2---:R-:W-:-:S05]  /*0120*/  HMUL2 R0, R7.H0_H0, R0.H0_H0 ;  /* 0x2000000007007232 */ /* 0x004fca0000000800 */
[----:B------:R-:W-:Y:S01]  /*0130*/  STG.E.U16 desc[UR4][R2.64], R0 ;  /* 0x0000000002007986 */ /* 0x000fe2000c101504 */
[----:B------:R-:W-:Y:S05]  /*0140*/  EXIT ;  /* 0x000000000000794d */ /* 0x000fea0003800000 */
.L_x_0:
[----:B------:R-:W-:-:S00]  /*0150*/  BRA `(.L_x_0) ;  /* 0xfffffffc00fc7947 */ /* 0x000fc0000383ffff */
[----:B------:R-:W-:-:S00]  /*0160*/  NOP ;  /* 0x0000000000007918 */ /* 0x000fc00000000000 */
        /* <DEDUP_REMOVED lines=9> */
.L_x_28:


//--------------------- .text._Z18__halfToFloatArrayP6__halfPfi --------------------------
	.section	.text._Z18__halfToFloatArrayP6__halfPfi,"ax",@progbits
	.align	128
        .global         _Z18__halfToFloatArrayP6__halfPfi
        .type           _Z18__halfToFloatArrayP6__halfPfi,@function
        .size           _Z18__halfToFloatArrayP6__halfPfi,(.L_x_29 - _Z18__halfToFloatArrayP6__halfPfi)
        .other          _Z18__halfToFloatArrayP6__halfPfi,@"STO_CUDA_ENTRY STV_DEFAULT"
_Z18__halfToFloatArrayP6__halfPfi:
.text._Z18__halfToFloatArrayP6__halfPfi:
        /* <DEDUP_REMOVED lines=13> */
[----:B--2---:R-:W-:-:S04]  /*00d0*/  IMAD.WIDE R4, R7, 0x4, R4 ;  /* 0x0000000407047825 */ /* 0x004fc800078e0204 */
[----:B---3--:R-:W-:-:S05]  /*00e0*/  HADD2.F32 R7, -RZ, R2.H0_H0 ;  /* 0x20000002ff077230 */ /* 0x008fca0000004100 */
[----:B------:R-:W-:Y:S01]  /*00f0*/  STG.E desc[UR4][R4.64], R7 ;  /* 0x0000000704007986 */ /* 0x000fe2000c101904 */
[----:B------:R-:W-:Y:S05]  /*0100*/  EXIT ;  /* 0x000000000000794d */ /* 0x000fea0003800000 */
.L_x_1:
        /* <DEDUP_REMOVED lines=15> */
.L_x_29:


//--------------------- .text._Z8biasOnlyP6__halfS0_i --------------------------
	.section	.text._Z8biasOnlyP6__halfS0_i,"ax",@progbits
	.align	128
        .global         _Z8biasOnlyP6__halfS0_i
        .type           _Z8biasOnlyP6__halfS0_i,@function
        .size           _Z8biasOnlyP6__halfS0_i,(.L_x_30 - _Z8biasOnlyP6__halfS0_i)
        .other          _Z8biasOnlyP6__halfS0_i,@"STO_CUDA_ENTRY STV_DEFAULT"
_Z8biasOnlyP6__halfS0_i:
.text._Z8biasOnlyP6__halfS0_i:
        /* <DEDUP_REMOVED lines=15> */
[----:B---3--:R-:W-:Y:S02]  /*00f0*/  HADD2.F32 R7, -RZ, R4.H0_H0 ;  /* 0x20000004ff077230 */ /* 0x008fe40000004100 */
[----:B--2---:R-:W-:-:S05]  /*0100*/  HADD2.F32 R0, -RZ, R0.H0_H0 ;  /* 0x20000000ff007230 */ /* 0x004fca0000004100 */
[----:B------:R-:W-:-:S05]  /*0110*/  FADD R0, R0, R7 ;  /* 0x0000000700007221 */ /* 0x000fca0000000000 */
[----:B------:R-:W-:-:S05]  /*0120*/  F2FP.F16.F32.PACK_AB R0, RZ, R0 ;  /* 0x00000000ff00723e */ /* 0x000fca00000000ff */
[----:B------:R-:W-:Y:S01]  /*0130*/  STG.E.U16 desc[UR4][R2.64], R0 ;  /* 0x0000000002007986 */ /* 0x000fe2000c101504 */
[----:B------:R-:W-:Y:S05]  /*0140*/  EXIT ;  /* 0x000000000000794d */ /* 0x000fea0003800000 */
.L_x_2:
        /* <DEDUP_REMOVED lines=11> */
.L_x_30:


//--------------------- .text._Z8biasReLUP6__halfS0_i --------------------------
	.section	.text._Z8biasReLUP6__halfS0_i,"ax",@progbits
	.align	128
        .global         _Z8biasReLUP6__halfS0_i
        .type           _Z8biasReLUP6__halfS0_i,@function
        .size           _Z8biasReLUP6__halfS0_i,(.L_x_31 - _Z8biasReLUP6__halfS0_i)
        .other          _Z8biasReLUP6__halfS0_i,@"STO_CUDA_ENTRY STV_DEFAULT"
_Z8biasReLUP6__halfS0_i:
.text._Z8biasReLUP6__halfS0_i:
        /* <DEDUP_REMOVED lines=18> */
[----:B------:R-:W-:-:S04]  /*0120*/  FMNMX R0, RZ, R0, !PT ;  /* 0x00000000ff007209 */ /* 0x000fc80007800000 */
[----:B------:R-:W-:-:S05]  /*0130*/  F2FP.F16.F32.PACK_AB R0, RZ, R0 ;  /* 0x00000000ff00723e */ /* 0x000fca00000000ff */
[----:B------:R-:W-:Y:S01]  /*0140*/  STG.E.U16 desc[UR4][R2.64], R0 ;  /* 0x0000000002007986 */ /* 0x000fe2000c101504 */
[----:B------:R-:W-:Y:S05]  /*0150*/  EXIT ;  /* 0x000000000000794d */ /* 0x000fea0003800000 */
.L_x_3:
        /* <DEDUP_REMOVED lines=10> */
.L_x_31:


//--------------------- .text._Z17updateHiddenLayerPdS_S_S_ --------------------------
	.section	.text._Z17updateHiddenLayerPdS_S_S_,"ax",@progbits
	.align	128
        .global         _Z17updateHiddenLayerPdS_S_S_
        .type           _Z17updateHiddenLayerPdS_S_S_,@function
        .size           _Z17updateHiddenLayerPdS_S_S_,(.L_x_32 - _Z17updateHiddenLayerPdS_S_S_)
        .other          _Z17updateHiddenLayerPdS_S_S_,@"STO_CUDA_ENTRY STV_DEFAULT"
_Z17updateHiddenLayerPdS_S_S_:
.text._Z17updateHiddenLayerPdS_S_S_:
[----:B------:R-:W-:Y:S01]  /*0000*/  LDC R1, c[0x0][0x37c] ;  /* 0x0000df00ff017b82 */ /* 0x000fe20000000800 */
[----:B------:R-:W0:Y:S07]  /*0010*/  S2R R0, SR_TID.X ;  /* 0x0000000000007919 */ /* 0x000e2e0000002100 */
[----:B------:R-:W1:Y:S01]  /*0020*/  LDC.64 R2, c[0x0][0x390] ;  /* 0x0000e400ff027b82 */ /* 0x000e620000000a00 */
[----:B------:R-:W2:Y:S01]  /*0030*/  LDCU.64 UR4, c[0x0][0x358] ;  /* 0x00006b00ff0477ac */ /* 0x000ea20008000a00 */
[----:B------:R-:W-:Y:S01]  /*0040*/  BSSY.RECONVERGENT B0, `(.L_x_4) ;  /* 0x0000015000007945 */ /* 0x000fe20003800200 */
[----:B------:R-:W3:Y:S01]  /*0050*/  S2R R13, SR_CTAID.X ;  /* 0x00000000000d7919 */ /* 0x000ee20000002500 */
[----:B0-----:R-:W-:-:S04]  /*0060*/  ISETP.GT.U32.AND P1, PT, R0, 0x30f, PT ;  /* 0x0000030f0000780c */ /* 0x001fc80003f24070 */
[C---:B---3--:R-:W-:Y:S01]  /*0070*/  ISETP.GT.U32.OR P1, PT, R13.reuse, 0x7f, P1 ;  /* 0x0000007f0d00780c */ /* 0x048fe20000f24470 */
[C---:B-1----:R-:W-:Y:S01]  /*0080*/  IMAD.WIDE.U32 R2, R13.reuse, 0x8, R2 ;  /* 0x000000080d027825 */ /* 0x042fe200078e0002 */
[----:B------:R-:W-:-:S04]  /*0090*/  ISETP.GT.U32.AND P0, PT, R13, 0x7f, PT ;  /* 0x0000007f0d00780c */ /* 0x000fc80003f04070 */
[----:B------:R-:W-:-:S07]  /*00a0*/  ISETP.NE.OR P0, PT, R0, RZ, P0 ;  /* 0x000000ff0000720c */ /* 0x000fce0000705670 */
[----:B--2---:R-:W-:Y:S06]  /*00b0*/  @P1 BRA `(.L_x_5) ;  /* 0x0000000000341947 */ /* 0x004fec0003800000 */
[----:B------:R-:W0:Y:S01]  /*00c0*/  LDC.64 R6, c[0x0][0x398] ;  /* 0x0000e600ff067b82 */ /* 0x000e220000000a00 */
[----:B------:R-:W-:Y:S01]  /*00d0*/  IMAD R11, R13, 0x310, R0 ;  /* 0x000003100d0b7824 */ /* 0x000fe200078e0200 */
[----:B------:R-:W2:Y:S06]  /*00e0*/  LDG.E.64 R4, desc[UR4][R2.64] ;  /* 0x0000000402047981 */ /* 0x000eac000c1e1b00 */
[----:B------:R-:W1:Y:S01]  /*00f0*/  LDC.64 R8, c[0x0][0x380] ;  /* 0x0000e000ff087b82 */ /* 0x000e620000000a00 */
[----:B0-----:R-:W-:-:S06]  /*0100*/  IMAD.WIDE.U32 R6, R0, 0x8, R6 ;  /* 0x0000000800067825 */ /* 0x001fcc00078e0006 */
[----:B------:R-:W3:Y:S01]  /*0110*/  LDG.E.64 R6, desc[UR4][R6.64] ;  /* 0x0000000406067981 */ /* 0x000ee2000c1e1b00 */
[----:B-1----:R-:W-:-:S05]  /*0120*/  IMAD.WIDE.U32 R8, R11, 0x8, R8 ;  /* 0x000000080b087825 */ /* 0x002fca00078e0008 */
[----:B------:R-:W3:Y:S01]  /*0130*/  LDG.E.64 R10, desc[UR4][R8.64] ;  /* 0x00000004080a7981 */ /* 0x000ee2000c1e1b00 */
[----:B------:R-:W-:Y:S01]  /*0140*/  UMOV UR6, 0x47ae147b ;  /* 0x47ae147b00067882 */ /* 0x000fe20000000000 */
[----:B------:R-:W-:Y:S02]  /*0150*/  UMOV UR7, 0x3f847ae1 ;  /* 0x3f847ae100077882 */ /* 0x000fe40000000000 */
[----:B--2---:R-:W-:-:S08]  /*0160*/  DMUL R4, R4, -UR6 ;  /* 0x8000000604047c28 */ /* 0x004fd00008000000 */
[----:B---3--:R-:W-:-:S07]  /*0170*/  DFMA R4, R4, R6, R10 ;  /* 0x000000060404722b */ /* 0x008fce000000000a */
[----:B------:R0:W-:Y:S04]  /*0180*/  STG.E.64 desc[UR4][R8.64], R4 ;  /* 0x0000000408007986 */ /* 0x0001e8000c101b04 */
.L_x_5:
[----:B------:R-:W-:Y:S05]  /*0190*/  BSYNC.RECONVERGENT B0 ;  /* 0x0000000000007941 */ /* 0x000fea0003800200 */
.L_x_4:
[----:B------:R-:W-:Y:S05]  /*01a0*/  @P0 EXIT ;  /* 0x000000000000094d */ /* 0x000fea0003800000 */
[----:B0-----:R-:W0:Y:S01]  /*01b0*/  LDC.64 R4, c[0x0][0x388] ;  /* 0x0000e200ff047b82 */ /* 0x001e220000000a00 */
[----:B------:R-:W2:Y:S01]  /*01c0*/  LDG.E.64 R2, desc[UR4][R2.64] ;  /* 0x0000000402027981 */ /* 0x000ea2000c1e1b00 */
[----:B0-----:R-:W-:-:S05]  /*01d0*/  IMAD.WIDE.U32 R4, R13, 0x8, R4 ;  /* 0x000000080d047825 */ /* 0x001fca00078e0004 */
[----:B------:R-:W2:Y:S01]  /*01e0*/  LDG.E.64 R6, desc[UR4][R4.64] ;  /* 0x0000000404067981 */ /* 0x000ea2000c1e1b00 */
[----:B------:R-:W-:Y:S01]  /*01f0*/  UMOV UR6, 0x47ae147b ;  /* 0x47ae147b00067882 */ /* 0x000fe20000000000 */
[----:B------:R-:W-:Y:S02]  /*0200*/  UMOV UR7, 0x3f847ae1 ;  /* 0x3f847ae100077882 */ /* 0x000fe40000000000 */
[----:B--2---:R-:W-:-:S07]  /*0210*/  DFMA R6, R2, -UR6, R6 ;  /* 0x8000000602067c2b */ /* 0x004fce0008000006 */
[----:B------:R-:W-:Y:S01]  /*0220*/  STG.E.64 desc[UR4][R4.64], R6 ;  /* 0x0000000604007986 */ /* 0x000fe2000c101b04 */
[----:B------:R-:W-:Y:S05]  /*0230*/  EXIT ;  /* 0x000000000000794d */ /* 0x000fea0003800000 */
.L_x_6:
        /* <DEDUP_REMOVED lines=12> */
.L_x_32:


//--------------------- .text._Z17updateOutputLayerPdS_S_S_ --------------------------
	.section	.text._Z17updateOutputLayerPdS_S_S_,"ax",@progbits
	.align	128
        .global         _Z17updateOutputLayerPdS_S_S_
        .type           _Z17updateOutputLayerPdS_S_S_,@function
        .size           _Z17updateOutputLayerPdS_S_S_,(.L_x_33 - _Z17updateOutputLayerPdS_S_S_)
        .other          _Z17updateOutputLayerPdS_S_S_,@"STO_CUDA_ENTRY STV_DEFAULT"
_Z17updateOutputLayerPdS_S_S_:
.text._Z17updateOutputLayerPdS_S_S_:
[----:B------:R-:W-:Y:S01]  /*0000*/  LDC R1, c[0x0][0x37c] ;  /* 0x0000df00ff017b82 */ /* 0x000fe20000000800 */
[----:B------:R-:W0:Y:S07]  /*0010*/  S2R R0, SR_TID.X ;  /* 0x0000000000007919 */ /* 0x000e2e0000002100 */
[----:B------:R-:W0:Y:S08]  /*0020*/  S2UR UR4, SR_CTAID.X ;  /* 0x00000000000479c3 */ /* 0x000e300000002500 */
[----:B------:R-:W0:Y:S02]  /*0030*/  LDC R5, c[0x0][0x360] ;  /* 0x0000d800ff057b82 */ /* 0x000e240000000800 */
[----:B0-----:R-:W-:-:S05]  /*0040*/  IMAD R5, R5, UR4, R0 ;  /* 0x0000000405057c24 */ /* 0x001fca000f8e0200 */
[----:B------:R-:W-:-:S13]  /*0050*/  ISETP.GT.AND P0, PT, R5, 0x4ff, PT ;  /* 0x000004ff0500780c */ /* 0x000fda0003f04270 */
[----:B------:R-:W-:Y:S05]  /*0060*/  @P0 EXIT ;  /* 0x000000000000094d */ /* 0x000fea0003800000 */
[----:B------:R-:W0:Y:S01]  /*0070*/  LDC.64 R2, c[0x0][0x390] ;  /* 0x0000e400ff027b82 */ /* 0x000e220000000a00 */
[----:B------:R-:W-:Y:S01]  /*0080*/  SHF.R.S32.HI R0, RZ, 0x1f, R5 ;  /* 0x0000001fff007819 */ /* 0x000fe20000011405 */
[----:B------:R-:W1:Y:S03]  /*0090*/  LDCU.64 UR4, c[0x0][0x358] ;  /* 0x00006b00ff0477ac */ /* 0x000e660008000a00 */
[----:B------:R-:W-:-:S03]  /*00a0*/  LEA.HI R0, R0, R5, RZ, 0x7 ;  /* 0x0000000500007211 */ /* 0x000fc600078f38ff */
[----:B------:R-:W2:Y:S01]  /*00b0*/  LDC.64 R10, c[0x0][0x398] ;  /* 0x0000e600ff0a7b82 */ /* 0x000ea20000000a00 */
[----:B------:R-:W-:Y:S02]  /*00c0*/  SHF.R.S32.HI R7, RZ, 0x7, R0 ;  /* 0x00000007ff077819 */ /* 0x000fe40000011400 */
[----:B------:R-:W-:-:S04]  /*00d0*/  LOP3.LUT R0, R0, 0xffffff80, RZ, 0xc0, !PT ;  /* 0xffffff8000007812 */ /* 0x000fc800078ec0ff */
[----:B------:R-:W-:Y:S01]  /*00e0*/  IADD3 R9, PT, PT, R5, -R0, RZ ;  /* 0x8000000005097210 */ /* 0x000fe20007ffe0ff */
[----:B------:R-:W3:Y:S01]  /*00f0*/  LDC.64 R12, c[0x0][0x380] ;  /* 0x0000e000ff0c7b82 */ /* 0x000ee20000000a00 */
[----:B0-----:R-:W-:-:S06]  /*0100*/  IMAD.WIDE R6, R7, 0x8, R2 ;  /* 0x0000000807067825 */ /* 0x001fcc00078e0202 */
[----:B-1----:R-:W4:Y:S01]  /*0110*/  LDG.E.64 R6, desc[UR4][R6.64] ;  /* 0x0000000406067981 */ /* 0x002f22000c1e1b00 */
[----:B--2---:R-:W-:-:S06]  /*0120*/  IMAD.WIDE R10, R9, 0x8, R10 ;  /* 0x00000008090a7825 */ /* 0x004fcc00078e020a */
[----:B------:R-:W2:Y:S01]  /*0130*/  LDG.E.64 R10, desc[UR4][R10.64] ;  /* 0x000000040a0a7981 */ /* 0x000ea2000c1e1b00 */
[----:B---3--:R-:W-:-:S05]  /*0140*/  IMAD.WIDE R12, R5, 0x8, R12 ;  /* 0x00000008050c7825 */ /* 0x008fca00078e020c */
[----:B------:R-:W2:Y:S01]  /*0150*/  LDG.E.64 R14, desc[UR4][R12.64] ;  /* 0x000000040c0e7981 */ /* 0x000ea2000c1e1b00 */
[----:B------:R-:W-:Y:S01]  /*0160*/  UMOV UR6, 0x47ae147b ;  /* 0x47ae147b00067882 */ /* 0x000fe20000000000 */
[----:B------:R-:W-:Y:S01]  /*0170*/  UMOV UR7, 0x3f847ae1 ;  /* 0x3f847ae100077882 */ /* 0x000fe20000000000 */
[----:B------:R-:W-:Y:S01]  /*0180*/  ISETP.GT.AND P0, PT, R5, 0x9, PT ;  /* 0x000000090500780c */ /* 0x000fe20003f04270 */
[----:B----4-:R-:W-:-:S08]  /*0190*/  DMUL R8, R6, -UR6 ;  /* 0x8000000606087c28 */ /* 0x010fd00008000000 */
[----:B--2---:R-:W-:-:S07]  /*01a0*/  DFMA R8, R8, R10, R14 ;  /* 0x0000000a0808722b */ /* 0x004fce000000000e */
[----:B------:R0:W-:Y:S01]  /*01b0*/  STG.E.64 desc[UR4][R12.64], R8 ;  /* 0x000000080c007986 */ /* 0x0001e2000c101b04 */
[----:B------:R-:W-:Y:S05]  /*01c0*/  @P0 EXIT ;  /* 0x000000000000094d */ /* 0x000fea0003800000 */
[----:B------:R-:W1:Y:S01]  /*01d0*/  LDC.64 R6, c[0x0][0x388] ;  /* 0x0000e200ff067b82 */ /* 0x000e620000000a00 */
[----:B------:R-:W-:-:S06]  /*01e0*/  IMAD.WIDE R2, R5, 0x8, R2 ;  /* 0x0000000805027825 */ /* 0x000fcc00078e0202 */
[----:B------:R-:W2:Y:S01]  /*01f0*/  LDG.E.64 R2, desc[UR4][R2.64] ;  /* 0x0000000402027981 */ /* 0x000ea2000c1e1b00 */
[----:B-1----:R-:W-:-:S05]  /*0200*/  IMAD.WIDE R4, R5, 0x8, R6 ;  /* 0x0000000805047825 */ /* 0x002fca00078e0206 */
[----:B------:R-:W2:Y:S02]  /*0210*/  LDG.E.64 R6, desc[UR4][R4.64] ;  /* 0x0000000404067981 */ /* 0x000ea4000c1e1b00 */
[----:B--2---:R-:W-:-:S07]  /*0220*/  DFMA R6, R2, -UR6, R6 ;  /* 0x8000000602067c2b */ /* 0x004fce0008000006 */
[----:B------:R-:W-:Y:S01]  /*0230*/  STG.E.64 desc[UR4][R4.64], R6 ;  /* 0x0000000604007986 */ /* 0x000fe2000c101b04 */
[----:B------:R-:W-:Y:S05]  /*0240*/  EXIT ;  /* 0x000000000000794d */ /* 0x000fea0003800000 */
.L_x_7:
        /* <DEDUP_REMOVED lines=11> */
.L_x_33:


//--------------------- .text._Z22computeHiddenGradientsPdS_S_S_ --------------------------
	.section	.text._Z22computeHiddenGradientsPdS_S_S_,"ax",@progbits
	.align	128
        .global         _Z22computeHiddenGradientsPdS_S_S_
        .type           _Z22computeHiddenGradientsPdS_S_S_,@function
        .size           _Z22computeHiddenGradientsPdS_S_S_,(.L_x_34 - _Z22computeHiddenGradientsPdS_S_S_)
        .other          _Z22computeHiddenGradientsPdS_S_S_,@"STO_CUDA_ENTRY STV_DEFAULT"
_Z22computeHiddenGradientsPdS_S_S_:
.text._Z22computeHiddenGradientsPdS_S_S_:
[----:B------:R-:W-:Y:S01]  /*0000*/  LDC R1, c[0x0][0x37c] ;  /* 0x0000df00ff017b82 */ /* 0x000fe20000000800 */
[----:B------:R-:W0:Y:S07]  /*0010*/  S2R R7, SR_TID.X ;  /* 0x0000000000077919 */ /* 0x000e2e0000002100 */
[----:B------:R-:W1:Y:S01]  /*0020*/  S2UR UR4, SR_CTAID.X ;  /* 0x00000000000479c3 */ /* 0x000e620000002500 */
[----:B------:R-:W2:Y:S01]  /*0030*/  LDCU.64 UR6, c[0x0][0x358] ;  /* 0x00006b00ff0677ac */ /* 0x000ea20008000a00 */
[----:B------:R-:W-:Y:S06]  /*0040*/  BSSY.RECONVERGENT B0, `(.L_x_8) ;  /* 0x0000013000007945 */ /* 0x000fec0003800200 */
[----:B------:R-:W1:Y:S01]  /*0050*/  LDC R6, c[0x0][0x360] ;  /* 0x0000d800ff067b82 */ /* 0x000e620000000800 */
[----:B0-----:R-:W-:Y:S01]  /*0060*/  ISETP.GT.U32.AND P1, PT, R7, 0x9, PT ;  /* 0x000000090700780c */ /* 0x001fe20003f24070 */
[----:B-1----:R-:W-:-:S05]  /*0070*/  IMAD R0, R6, UR4, R7 ;  /* 0x0000000406007c24 */ /* 0x002fca000f8e0207 */
[----:B------:R-:W-:-:S07]  /*0080*/  ISETP.GT.AND P0, PT, R0, 0x7f, PT ;  /* 0x0000007f0000780c */ /* 0x000fce0003f04270 */
[----:B--2---:R-:W-:Y:S06]  /*0090*/  @P1 BRA `(.L_x_9) ;  /* 0x0000000000341947 */ /* 0x004fec0003800000 */
[----:B------:R-:W0:Y:S01]  /*00a0*/  S2UR UR5, SR_CgaCtaId ;  /* 0x00000000000579c3 */ /* 0x000e220000008800 */
[----:B------:R-:W-:-:S07]  /*00b0*/  UMOV UR4, 0x400 ;  /* 0x0000040000047882 */ /* 0x000fce0000000000 */
[----:B------:R-:W1:Y:S01]  /*00c0*/  LDC.64 R2, c[0x0][0x388] ;  /* 0x0000e200ff027b82 */ /* 0x000e620000000a00 */
[----:B0-----:R-:W-:-:S06]  /*00d0*/  ULEA UR4, UR5, UR4, 0x18 ;  /* 0x0000000405047291 */ /* 0x001fcc000f8ec0ff */
[C---:B------:R-:W-:Y:S01]  /*00e0*/  LEA R9, R7.reuse, UR4, 0x3 ;  /* 0x0000000407097c11 */ /* 0x040fe2000f8e18ff */
[----:B-1----:R-:W-:-:S07]  /*00f0*/  IMAD.WIDE.U32 R2, R7, 0x8, R2 ;  /* 0x0000000807027825 */ /* 0x002fce00078e0002 */
.L_x_10:
[----:B------:R0:W2:Y:S01]  /*0100*/  LDG.E.64 R4, desc[UR6][R2.64] ;  /* 0x0000000602047981 */ /* 0x0000a2000c1e1b00 */
[----:B------:R-:W-:-:S04]  /*0110*/  IADD3 R7, PT, PT, R6, R7, RZ ;  /* 0x0000000706077210 */ /* 0x000fc80007ffe0ff */
[----:B------:R-:W-:Y:S01]  /*0120*/  ISETP.GE.U32.AND P1, PT, R7, 0xa, PT ;  /* 0x0000000a0700780c */ /* 0x000fe20003f26070 */
[C---:B0-----:R-:W-:Y:S01]  /*0130*/  IMAD.WIDE.U32 R2, R6.reuse, 0x8, R2 ;  /* 0x0000000806027825 */ /* 0x041fe200078e0002 */
[----:B--2---:R0:W-:Y:S02]  /*0140*/  STS.64 [R9], R4 ;  /* 0x0000000409007388 */ /* 0x0041e40000000a00 */
[----:B0-----:R-:W-:-:S09]  /*0150*/  LEA R9, R6, R9, 0x3 ;  /* 0x0000000906097211 */ /* 0x001fd200078e18ff */
[----:B------:R-:W-:Y:S05]  /*0160*/  @!P1 BRA `(.L_x_10) ;  /* 0xfffffffc00e49947 */ /* 0x000fea000383ffff */
.L_x_9:
[----:B------:R-:W-:Y:S05]  /*0170*/  BSYNC.RECONVERGENT B0 ;  /* 0x0000000000007941 */ /* 0x000fea0003800200 */
.L_x_8:
[----:B------:R-:W-:Y:S06]  /*0180*/  BAR.SYNC.DEFER_BLOCKING 0x0 ;  /* 0x0000000000007b1d */ /* 0x000fec0000010000 */
[----:B------:R-:W-:Y:S05]  /*0190*/  @P0 EXIT ;  /* 0x000000000000094d */ /* 0x000fea0003800000 */
[----:B------:R-:W0:Y:S08]  /*01a0*/  LDC.64 R28, c[0x0][0x380] ;  /* 0x0000e000ff1c7b82 */ /* 0x000e300000000a00 */
[----:B------:R-:W1:Y:S01]  /*01b0*/  S2UR UR5, SR_CgaCtaId ;  /* 0x00000000000579c3 */ /* 0x000e620000008800 */
[----:B------:R-:W-:-:S07]  /*01c0*/  UMOV UR4, 0x400 ;  /* 0x0000040000047882 */ /* 0x000fce0000000000 */
[----:B------:R-:W2:Y:S01]  /*01d0*/  LDC.64 R14, c[0x0][0x390] ;  /* 0x0000e400ff0e7b82 */ /* 0x000ea20000000a00 */
[----:B0-----:R-:W-:-:S05]  /*01e0*/  IMAD.WIDE R28, R0, 0x8, R28 ;  /* 0x00000008001c7825 */ /* 0x001fca00078e021c */
[----:B------:R-:W3:Y:S04]  /*01f0*/  LDG.E.64 R20, desc[UR6][R28.64] ;  /* 0x000000061c147981 */ /* 0x000ee8000c1e1b00 */
[----:B------:R-:W4:Y:S04]  /*0200*/  LDG.E.64 R12, desc[UR6][R28.64+0x400] ;  /* 0x000400061c0c7981 */ /* 0x000f28000c1e1b00 */
[----:B------:R-:W5:Y:S04]  /*0210*/  LDG.E.64 R26, desc[UR6][R28.64+0x800] ;  /* 0x000800061c1a7981 */ /* 0x000f68000c1e1b00 */
[----:B------:R-:W5:Y:S01]  /*0220*/  LDG.E.64 R18, desc[UR6][R28.64+0xc00] ;  /* 0x000c00061c127981 */ /* 0x000f62000c1e1b00 */
[----:B-1----:R-:W-:-:S03]  /*0230*/  ULEA UR4, UR5, UR4, 0x18 ;  /* 0x0000000405047291 */ /* 0x002fc6000f8ec0ff */
[----:B------:R-:W5:Y:S04]  /*0240*/  LDG.E.64 R16, desc[UR6][R28.64+0x1000] ;  /* 0x001000061c107981 */ /* 0x000f68000c1e1b00 */
[----:B------:R-:W5:Y:S04]  /*0250*/  LDG.E.64 R2, desc[UR6][R28.64+0x1400] ;  /* 0x001400061c027981 */ /* 0x000f68000c1e1b00 */
[----:B------:R-:W3:Y:S04]  /*0260*/  LDS.128 R8, [UR4] ;  /* 0x00000004ff087984 */ /* 0x000ee80008000c00 */
[----:B------:R-:W5:Y:S04]  /*0270*/  LDG.E.64 R4, desc[UR6][R28.64+0x1800] ;  /* 0x001800061c047981 */ /* 0x000f68000c1e1b00 */
[----:B------:R-:W5:Y:S04]  /*0280*/  LDG.E.64 R6, desc[UR6][R28.64+0x1c00] ;  /* 0x001c00061c067981 */ /* 0x000f68000c1e1b00 */
[----:B------:R-:W5:Y:S04]  /*0290*/  LDG.E.64 R24, desc[UR6][R28.64+0x2000] ;  /* 0x002000061c187981 */ /* 0x000f68000c1e1b00 */
[----:B------:R-:W5:Y:S01]  /*02a0*/  LDG.E.64 R22, desc[UR6][R28.64+0x2400] ;  /* 0x002400061c167981 */ /* 0x000f62000c1e1b00 */
[----:B---3--:R-:W-:Y:S01]  /*02b0*/  DFMA R8, R20, R8, RZ ;  /* 0x000000081408722b */ /* 0x008fe200000000ff */
[----:B--2---:R-:W-:-:S06]  /*02c0*/  IMAD.WIDE R20, R0, 0x8, R14 ;  /* 0x0000000800147825 */ /* 0x004fcc00078e020e */
[----:B------:R-:W2:Y:S01]  /*02d0*/  LDG.E.64 R20, desc[UR6][R20.64] ;  /* 0x0000000614147981 */ /* 0x000ea2000c1e1b00 */
[----:B----4-:R-:W-:-:S03]  /*02e0*/  DFMA R8, R12, R10, R8 ;  /* 0x0000000a0c08722b */ /* 0x010fc60000000008 */
[----:B------:R-:W5:Y:S05]  /*02f0*/  LDS.128 R12, [UR4+0x10] ;  /* 0x00001004ff0c7984 */ /* 0x000f6a0008000c00 */
[----:B-----5:R-:W-:Y:S02]  /*0300*/  DFMA R12, R26, R12, R8 ;  /* 0x0000000c1a0c722b */ /* 0x020fe40000000008 */
[----:B------:R-:W0:Y:S06]  /*0310*/  LDS.128 R8, [UR4+0x20] ;  /* 0x00002004ff087984 */ /* 0x000e2c0008000c00 */
[----:B------:R-:W-:-:S02]  /*0320*/  DFMA R18, R18, R14, R12 ;  /* 0x0000000e1212722b */ /* 0x000fc4000000000c */
[----:B------:R-:W1:Y:S06]  /*0330*/  LDS.128 R12, [UR4+0x30] ;  /* 0x00003004ff0c7984 */ /* 0x000e6c0008000c00 */
[----:B0-----:R-:W-:Y:S02]  /*0340*/  DFMA R8, R16, R8, R18 ;  /* 0x000000081008722b */ /* 0x001fe40000000012 */
[----:B------:R-:W0:Y:S06]  /*0350*/  LDS.128 R16, [UR4+0x40] ;  /* 0x00004004ff107984 */ /* 0x000e2c0008000c00 */
[----:B------:R-:W-:-:S08]  /*0360*/  DFMA R2, R2, R10, R8 ;  /* 0x0000000a0202722b */ /* 0x000fd00000000008 */
[----:B-1----:R-:W-:-:S08]  /*0370*/  DFMA R2, R4, R12, R2 ;  /* 0x0000000c0402722b */ /* 0x002fd00000000002 */
[----:B------:R-:W-:Y:S01]  /*0380*/  DFMA R2, R6, R14, R2 ;  /* 0x0000000e0602722b */ /* 0x000fe20000000002 */
[----:B------:R-:W1:Y:S07]  /*0390*/  LDC.64 R6, c[0x0][0x398] ;  /* 0x0000e600ff067b82 */ /* 0x000e6e0000000a00 */
[----:B0-----:R-:W-:-:S08]  /*03a0*/  DFMA R2, R24, R16, R2 ;  /* 0x000000101802722b */ /* 0x001fd00000000002 */
[----:B------:R-:W-:Y:S02]  /*03b0*/  DFMA R2, R22, R18, R2 ;  /* 0x000000121602722b */ /* 0x000fe40000000002 */
[----:B--2---:R-:W-:-:S08]  /*03c0*/  DSETP.GT.AND P0, PT, R20, RZ, PT ;  /* 0x000000ff1400722a */ /* 0x004fd00003f04000 */
[----:B------:R-:W-:Y:S02]  /*03d0*/  FSEL R4, R2, RZ, P0 ;  /* 0x000000ff02047208 */ /* 0x000fe40000000000 */
[----:B------:R-:W-:Y:S01]  /*03e0*/  FSEL R5, R3, RZ, P0 ;  /* 0x000000ff03057208 */ /* 0x000fe20000000000 */
[----:B-1----:R-:W-:-:S05]  /*03f0*/  IMAD.WIDE R2, R0, 0x8, R6 ;  /* 0x0000000800027825 */ /* 0x002fca00078e0206 */
[----:B------:R-:W-:Y:S01]  /*0400*/  STG.E.64 desc[UR6][R2.64], R4 ;  /* 0x0000000402007986 */ /* 0x000fe2000c101b06 */
[----:B------:R-:W-:Y:S05]  /*0410*/  EXIT ;  /* 0x000000000000794d */ /* 0x000fea0003800000 */
.L_x_11:
        /* <DEDUP_REMOVED lines=14> */
.L_x_34:


//--------------------- .text._Z13forwardOutputPdS_S_S_ --------------------------
	.section	.text._Z13forwardOutputPdS_S_S_,"ax",@progbits
	.align	128
        .global         _Z13forwardOutputPdS_S_S_
        .type           _Z13forwardOutputPdS_S_S_,@function
        .size           _Z13forwardOutputPdS_S_S_,(.L_x_35 - _Z13forwardOutputPdS_S_S_)
        .other          _Z13forwardOutputPdS_S_S_,@"STO_CUDA_ENTRY STV_DEFAULT"
_Z13forwardOutputPdS_S_S_:
.text._Z13forwardOutputPdS_S_S_:
[----:B------:R-:W-:Y:S01]  /*0000*/  LDC R1, c[0x0][0x37c] ;  /* 0x0000df00ff017b82 */ /* 0x000fe20000000800 */
[----:B------:R-:W0:Y:S07]  /*0010*/  S2R R3, SR_TID.X ;  /* 0x0000000000037919 */ /* 0x000e2e0000002100 */
[----:B------:R-:W1:Y:S01]  /*0020*/  S2UR UR4, SR_CTAID.X ;  /* 0x00000000000479c3 */ /* 0x000e620000002500 */
[----:B------:R-:W2:Y:S01]  /*0030*/  LDCU.64 UR8, c[0x0][0x358] ;  /* 0x00006b00ff0877ac */ /* 0x000ea20008000a00 */
[----:B------:R-:W-:Y:S06]  /*0040*/  BSSY.RECONVERGENT B0, `(.L_x_12) ;  /* 0x0000054000007945 */ /* 0x000fec0003800200 */
[----:B------:R-:W1:Y:S01]  /*0050*/  LDC R2, c[0x0][0x360] ;  /* 0x0000d800ff027b82 */ /* 0x000e620000000800 */
[----:B0-----:R-:W-:Y:S01]  /*0060*/  ISETP.GT.U32.AND P0, PT, R3, 0x7f, PT ;  /* 0x0000007f0300780c */ /* 0x001fe20003f04070 */
[----:B-1----:R-:W-:-:S12]  /*0070*/  IMAD R0, R2, UR4, R3 ;  /* 0x0000000402007c24 */ /* 0x002fd8000f8e0203 */
[----:B--2---:R-:W-:Y:S05]  /*0080*/  @P0 BRA `(.L_x_13) ;  /* 0x00000004003c0947 */ /* 0x004fea0003800000 */
[----:B------:R-:W0:Y:S01]  /*0090*/  I2F.U32.RP R9, R2 ;  /* 0x0000000200097306 */ /* 0x000e220000209000 */
[----:B------:R-:W-:Y:S01]  /*00a0*/  IADD3 R6, PT, PT, R3, R2, RZ ;  /* 0x0000000203067210 */ /* 0x000fe20007ffe0ff */
[----:B------:R-:W-:Y:S01]  /*00b0*/  BSSY.RECONVERGENT B1, `(.L_x_14) ;  /* 0x000002c000017945 */ /* 0x000fe20003800200 */
[----:B------:R-:W-:Y:S02]  /*00c0*/  ISETP.NE.U32.AND P2, PT, R2, RZ, PT ;  /* 0x000000ff0200720c */ /* 0x000fe40003f45070 */
[C---:B------:R-:W-:Y:S02]  /*00d0*/  ISETP.GE.U32.AND P0, PT, R6.reuse, 0x80, PT ;  /* 0x000000800600780c */ /* 0x040fe40003f06070 */
[----:B------:R-:W-:Y:S02]  /*00e0*/  VIMNMX.U32 R7, PT, PT, R6, 0x80, !PT ;  /* 0x0000008006077848 */ /* 0x000fe40007fe0000 */
[----:B------:R-:W-:-:S04]  /*00f0*/  SEL R8, RZ, 0x1, P0 ;  /* 0x00000001ff087807 */ /* 0x000fc80000000000 */
[----:B------:R-:W-:Y:S01]  /*0100*/  IADD3 R7, PT, PT, R7, -R6, -R8 ;  /* 0x8000000607077210 */ /* 0x000fe20007ffe808 */
[----:B0-----:R-:W0:Y:S02]  /*0110*/  MUFU.RCP R9, R9 ;  /* 0x0000000900097308 */ /* 0x001e240000001000 */
[----:B0-----:R-:W-:-:S06]  /*0120*/  VIADD R4, R9, 0xffffffe ;  /* 0x0ffffffe09047836 */ /* 0x001fcc0000000000 */
[----:B------:R0:W1:Y:S02]  /*0130*/  F2I.FTZ.U32.TRUNC.NTZ R5, R4 ;  /* 0x0000000400057305 */ /* 0x000064000021f000 */
[----:B0-----:R-:W-:Y:S02]  /*0140*/  IMAD.MOV.U32 R4, RZ, RZ, RZ ;  /* 0x000000ffff047224 */ /* 0x001fe400078e00ff */
[----:B-1----:R-:W-:-:S04]  /*0150*/  IMAD.MOV R11, RZ, RZ, -R5 ;  /* 0x000000ffff0b7224 */ /* 0x002fc800078e0a05 */
[----:B------:R-:W-:-:S04]  /*0160*/  IMAD R11, R11, R2, RZ ;  /* 0x000000020b0b7224 */ /* 0x000fc800078e02ff */
[----:B------:R-:W-:-:S06]  /*0170*/  IMAD.HI.U32 R10, R5, R11, R4 ;  /* 0x0000000b050a7227 */ /* 0x000fcc00078e0004 */
[----:B------:R-:W-:-:S05]  /*0180*/  IMAD.HI.U32 R5, R10, R7, RZ ;  /* 0x000000070a057227 */ /* 0x000fca00078e00ff */
[----:B------:R-:W-:-:S05]  /*0190*/  IADD3 R4, PT, PT, -R5, RZ, RZ ;  /* 0x000000ff05047210 */ /* 0x000fca0007ffe1ff */
[----:B------:R-:W-:-:S05]  /*01a0*/  IMAD R7, R2, R4, R7 ;  /* 0x0000000402077224 */ /* 0x000fca00078e0207 */
[----:B------:R-:W-:-:S13]  /*01b0*/  ISETP.GE.U32.AND P0, PT, R7, R2, PT ;  /* 0x000000020700720c */ /* 0x000fda0003f06070 */
[----:B------:R-:W-:Y:S01]  /*01c0*/  @P0 IMAD.IADD R7, R7, 0x1, -R2 ;  /* 0x0000000107070824 */ /* 0x000fe200078e0a02 */
[----:B------:R-:W-:-:S04]  /*01d0*/  @P0 IADD3 R5, PT, PT, R5, 0x1, RZ ;  /* 0x0000000105050810 */ /* 0x000fc80007ffe0ff */
[----:B------:R-:W-:-:S13]  /*01e0*/  ISETP.GE.U32.AND P1, PT, R7, R2, PT ;  /* 0x000000020700720c */ /* 0x000fda0003f26070 */
[----:B------:R-:W-:Y:S01]  /*01f0*/  @P1 VIADD R5, R5, 0x1 ;  /* 0x0000000105051836 */ /* 0x000fe20000000000 */
[----:B------:R-:W-:-:S04]  /*0200*/  @!P2 LOP3.LUT R5, RZ, R2, RZ, 0x33, !PT ;  /* 0x00000002ff05a212 */ /* 0x000fc800078e33ff */
[----:B------:R-:W-:-:S04]  /*0210*/  IADD3 R6, PT, PT, R8, R5, RZ ;  /* 0x0000000508067210 */ /* 0x000fc80007ffe0ff */
[C---:B------:R-:W-:Y:S02]  /*0220*/  LOP3.LUT R4, R6.reuse, 0x3, RZ, 0xc0, !PT ;  /* 0x0000000306047812 */ /* 0x040fe400078ec0ff */
[----:B------:R-:W-:Y:S02]  /*0230*/  ISETP.GE.U32.AND P1, PT, R6, 0x3, PT ;  /* 0x000000030600780c */ /* 0x000fe40003f26070 */
[----:B------:R-:W-:-:S13]  /*0240*/  ISETP.NE.AND P0, PT, R4, 0x3, PT ;  /* 0x000000030400780c */ /* 0x000fda0003f05270 */
[----:B------:R-:W-:Y:S05]  /*0250*/  @!P0 BRA `(.L_x_15) ;  /* 0x0000000000448947 */ /* 0x000fea0003800000 */
[----:B------:R-:W0:Y:S01]  /*0260*/  S2UR UR5, SR_CgaCtaId ;  /* 0x00000000000579c3 */ /* 0x000e220000008800 */
[----:B------:R-:W-:Y:S01]  /*0270*/  VIADD R6, R6, 0x1 ;  /* 0x0000000106067836 */ /* 0x000fe20000000000 */
[----:B------:R-:W-:-:S04]  /*0280*/  UMOV UR4, 0x400 ;  /* 0x0000040000047882 */ /* 0x000fc80000000000 */
[----:B------:R-:W-:Y:S02]  /*0290*/  LOP3.LUT R6, R6, 0x3, RZ, 0xc0, !PT ;  /* 0x0000000306067812 */ /* 0x000fe400078ec0ff */
[----:B------:R-:W1:Y:S02]  /*02a0*/  LDC.64 R4, c[0x0][0x390] ;  /* 0x0000e400ff047b82 */ /* 0x000e640000000a00 */
[----:B------:R-:W-:Y:S01]  /*02b0*/  IADD3 R8, PT, PT, -R6, RZ, RZ ;  /* 0x000000ff06087210 */ /* 0x000fe20007ffe1ff */
[----:B0-----:R-:W-:-:S06]  /*02c0*/  ULEA UR4, UR5, UR4, 0x18 ;  /* 0x0000000405047291 */ /* 0x001fcc000f8ec0ff */
[C---:B------:R-:W-:Y:S01]  /*02d0*/  LEA R9, R3.reuse, UR4, 0x3 ;  /* 0x0000000403097c11 */ /* 0x040fe2000f8e18ff */
[----:B-1----:R-:W-:-:S04]  /*02e0*/  IMAD.WIDE.U32 R4, R3, 0x8, R4 ;  /* 0x0000000803047825 */ /* 0x002fc800078e0004 */
[----:B------:R-:W-:-:S07]  /*02f0*/  IMAD R3, R6, R2, R3 ;  /* 0x0000000206037224 */ /* 0x000fce00078e0203 */
.L_x_16:
[----:B------:R0:W2:Y:S01]  /*0300*/  LDG.E.64 R6, desc[UR8][R4.64] ;  /* 0x0000000804067981 */ /* 0x0000a2000c1e1b00 */
[----:B------:R-:W-:-:S05]  /*0310*/  VIADD R8, R8, 0x1 ;  /* 0x0000000108087836 */ /* 0x000fca0000000000 */
[----:B------:R-:W-:Y:S01]  /*0320*/  ISETP.NE.AND P0, PT, R8, RZ, PT ;  /* 0x000000ff0800720c */ /* 0x000fe20003f05270 */
[C---:B0-----:R-:W-:Y:S01]  /*0330*/  IMAD.WIDE.U32 R4, R2.reuse, 0x8, R4 ;  /* 0x0000000802047825 */ /* 0x041fe200078e0004 */
[----:B--2---:R0:W-:Y:S02]  /*0340*/  STS.64 [R9], R6 ;  /* 0x0000000609007388 */ /* 0x0041e40000000a00 */
[----:B0-----:R-:W-:-:S09]  /*0350*/  LEA R9, R2, R9, 0x3 ;  /* 0x0000000902097211 */ /* 0x001fd200078e18ff */
[----:B------:R-:W-:Y:S05]  /*0360*/  @P0 BRA `(.L_x_16) ;  /* 0xfffffffc00e40947 */ /* 0x000fea000383ffff */
.L_x_15:
[----:B------:R-:W-:Y:S05]  /*0370*/  BSYNC.RECONVERGENT B1 ;  /* 0x0000000000017941 */ /* 0x000fea0003800200 */
.L_x_14:
[----:B------:R-:W-:Y:S05]  /*0380*/  @!P1 BRA `(.L_x_13) ;  /* 0x00000000007c9947 */ /* 0x000fea0003800000 */
[----:B------:R-:W0:Y:S01]  /*0390*/  S2UR UR5, SR_CgaCtaId ;  /* 0x00000000000579c3 */ /* 0x000e220000008800 */
[----:B------:R-:W-:Y:S01]  /*03a0*/  UMOV UR4, 0x400 ;  /* 0x0000040000047882 */ /* 0x000fe20000000000 */
[C-C-:B------:R-:W-:Y:S01]  /*03b0*/  IMAD R15, R2.reuse, 0x2, R3.reuse ;  /* 0x00000002020f7824 */ /* 0x140fe200078e0203 */
[----:B------:R-:W-:Y:S01]  /*03c0*/  IADD3 R19, PT, PT, R3, R2, RZ ;  /* 0x0000000203137210 */ /* 0x000fe20007ffe0ff */
[----:B------:R-:W-:-:S04]  /*03d0*/  IMAD R17, R2, 0x3, R3 ;  /* 0x0000000302117824 */ /* 0x000fc800078e0203 */
[----:B------:R-:W1:Y:S01]  /*03e0*/  LDC.64 R4, c[0x0][0x390] ;  /* 0x0000e400ff047b82 */ /* 0x000e620000000a00 */
[----:B0-----:R-:W-:-:S06]  /*03f0*/  ULEA UR4, UR5, UR4, 0x18 ;  /* 0x0000000405047291 */ /* 0x001fcc000f8ec0ff */
[----:B------:R-:W-:-:S07]  /*0400*/  LEA R21, R3, UR4, 0x3 ;  /* 0x0000000403157c11 */ /* 0x000fce000f8e18ff */
.L_x_17:
[----:B-1----:R-:W-:-:S04]  /*0410*/  IMAD.WIDE.U32 R8, R3, 0x8, R4 ;  /* 0x0000000803087825 */ /* 0x002fc800078e0004 */
[--C-:B--2---:R-:W-:Y:S02]  /*0420*/  IMAD.WIDE.U32 R10, R19, 0x8, R4.reuse ;  /* 0x00000008130a7825 */ /* 0x104fe400078e0004 */
[----:B------:R-:W2:Y:S02]  /*0430*/  LDG.E.64 R8, desc[UR8][R8.64] ;  /* 0x0000000808087981 */ /* 0x000ea4000c1e1b00 */
[--C-:B------:R-:W-:Y:S02]  /*0440*/  IMAD.WIDE.U32 R12, R15, 0x8, R4.reuse ;  /* 0x000000080f0c7825 */ /* 0x100fe400078e0004 */
[----:B------:R-:W3:Y:S02]  /*0450*/  LDG.E.64 R10, desc[UR8][R10.64] ;  /* 0x000000080a0a7981 */ /* 0x000ee4000c1e1b00 */
[----:B------:R-:W-:Y:S02]  /*0460*/  IMAD.WIDE.U32 R6, R17, 0x8, R4 ;  /* 0x0000000811067825 */ /* 0x000fe400078e0004 */
[----:B------:R-:W4:Y:S04]  /*0470*/  LDG.E.64 R12, desc[UR8][R12.64] ;  /* 0x000000080c0c7981 */ /* 0x000f28000c1e1b00 */
[----:B------:R-:W5:Y:S01]  /*0480*/  LDG.E.64 R6, desc[UR8][R6.64] ;  /* 0x0000000806067981 */ /* 0x000f62000c1e1b00 */
[C-C-:B------:R-:W-:Y:S01]  /*0490*/  IMAD R23, R2.reuse, 0x8, R21.reuse ;  /* 0x0000000802177824 */ /* 0x140fe200078e0215 */
[C---:B------:R-:W-:Y:S01]  /*04a0*/  LEA R25, R2.reuse, R21, 0x4 ;  /* 0x0000001502197211 */ /* 0x040fe200078e20ff */
[C---:B------:R-:W-:Y:S01]  /*04b0*/  IMAD R27, R2.reuse, 0x18, R21 ;  /* 0x00000018021b7824 */ /* 0x040fe200078e0215 */
[----:B------:R-:W-:-:S04]  /*04c0*/  IADD3 R3, PT, PT, R2, R3, R2 ;  /* 0x0000000302037210 */ /* 0x000fc80007ffe002 */
[----:B------:R-:W-:-:S04]  /*04d0*/  IADD3 R3, PT, PT, R2, R3, R2 ;  /* 0x0000000302037210 */ /* 0x000fc80007ffe002 */
[----:B------:R-:W-:Y:S01]  /*04e0*/  ISETP.GE.U32.AND P0, PT, R3, 0x80, PT ;  /* 0x000000800300780c */ /* 0x000fe20003f06070 */
[C---:B------:R-:W-:Y:S01]  /*04f0*/  IMAD R15, R2.reuse, 0x4, R15 ;  /* 0x00000004020f7824 */ /* 0x040fe200078e020f */
[C---:B------:R-:W-:Y:S01]  /*0500*/  LEA R17, R2.reuse, R17, 0x2 ;  /* 0x0000001102117211 */ /* 0x040fe200078e10ff */
[C---:B------:R-:W-:Y:S01]  /*0510*/  IMAD R19, R2.reuse, 0x4, R19 ;  /* 0x0000000402137824 */ /* 0x040fe200078e0213 */
[----:B--2---:R0:W-:Y:S04]  /*0520*/  STS.64 [R21], R8 ;  /* 0x0000000815007388 */ /* 0x0041e80000000a00 */
[----:B---3--:R2:W-:Y:S04]  /*0530*/  STS.64 [R23], R10 ;  /* 0x0000000a17007388 */ /* 0x0085e80000000a00 */
[----:B----4-:R2:W-:Y:S04]  /*0540*/  STS.64 [R25], R12 ;  /* 0x0000000c19007388 */ /* 0x0105e80000000a00 */
[----:B-----5:R2:W-:Y:S01]  /*0550*/  STS.64 [R27], R6 ;  /* 0x000000061b007388 */ /* 0x0205e20000000a00 */
[----:B0-----:R-:W-:Y:S01]  /*0560*/  LEA R21, R2, R21, 0x5 ;  /* 0x0000001502157211 */ /* 0x001fe200078e28ff */
[----:B------:R-:W-:Y:S06]  /*0570*/  @!P0 BRA `(.L_x_17) ;  /* 0xfffffffc00a48947 */ /* 0x000fec000383ffff */
.L_x_13:
[----:B------:R-:W-:Y:S05]  /*0580*/  BSYNC.RECONVERGENT B0 ;  /* 0x0000000000007941 */ /* 0x000fea0003800200 */
.L_x_12:
[----:B------:R-:W-:Y:S01]  /*0590*/  BAR.SYNC.DEFER_BLOCKING 0x0 ;  /* 0x0000000000007b1d */ /* 0x000fe20000010000 */
[----:B------:R-:W-:-:S13]  /*05a0*/  ISETP.GT.AND P0, PT, R0, 0x9, PT ;  /* 0x000000090000780c */ /* 0x000fda0003f04270 */
[----:B------:R-:W-:Y:S05]  /*05b0*/  @P0 EXIT ;  /* 0x000000000000094d */ /* 0x000fea0003800000 */
[----:B------:R-:W0:Y:S01]  /*05c0*/  LDC.64 R8, c[0x0][0x388] ;  /* 0x0000e200ff087b82 */ /* 0x000e220000000a00 */
[----:B------:R-:W1:Y:S01]  /*05d0*/  LDCU.64 UR4, c[0x0][0x380] ;  /* 0x00007000ff0477ac */ /* 0x000e620008000a00 */
[----:B0-----:R-:W-:-:S06]  /*05e0*/  IMAD.WIDE R8, R0, 0x8, R8 ;  /* 0x0000000800087825 */ /* 0x001fcc00078e0208 */
[----:B------:R-:W5:Y:S01]  /*05f0*/  LDG.E.64 R8, desc[UR8][R8.64] ;  /* 0x0000000808087981 */ /* 0x000f62000c1e1b00 */
[----:B------:R-:W0:Y:S01]  /*0600*/  S2UR UR7, SR_CgaCtaId ;  /* 0x00000000000779c3 */ /* 0x000e220000008800 */
[----:B------:R-:W-:Y:S01]  /*0610*/  HFMA2 R3, -RZ, RZ, 0, 3.814697265625e-06 ;  /* 0x00000040ff037431 */ /* 0x000fe200000001ff */
[----:B-1----:R-:W-:Y:S01]  /*0620*/  UIADD3 UR4, UP0, UPT, UR4, 0x40, URZ ;  /* 0x0000004004047890 */ /* 0x002fe2000ff1e0ff */
[----:B------:R-:W-:Y:S01]  /*0630*/  IMAD.SHL.U32 R2, R0, 0x80, RZ ;  /* 0x0000008000027824 */ /* 0x000fe200078e00ff */
[----:B------:R-:W-:Y:S02]  /*0640*/  UMOV UR6, 0x400 ;  /* 0x0000040000067882 */ /* 0x000fe40000000000 */
[----:B------:R-:W-:Y:S02]  /*0650*/  UIADD3.X UR5, UPT, UPT, URZ, UR5, URZ, UP0, !UPT ;  /* 0x00000005ff057290 */ /* 0x000fe400087fe4ff */
[----:B0-----:R-:W-:-:S12]  /*0660*/  ULEA UR6, UR7, UR6, 0x18 ;  /* 0x0000000607067291 */ /* 0x001fd8000f8ec0ff */
.L_x_18:
[----:B------:R-:W-:Y:S01]  /*0670*/  MOV R29, UR5 ;  /* 0x00000005001d7c02 */ /* 0x000fe20008000f00 */
[----:B------:R-:W-:Y:S01]  /*0680*/  IMAD.U32 R28, RZ, RZ, UR4 ;  /* 0x00000004ff1c7e24 */ /* 0x000fe2000f8e00ff */
[----:B--2---:R-:W0:Y:S03]  /*0690*/  LDS.128 R4, [R3+UR6+-0x40] ;  /* 0xffffc00603047984 */ /* 0x004e260008000c00 */
[----:B------:R-:W-:-:S05]  /*06a0*/  IMAD.WIDE R28, R2, 0x8, R28 ;  /* 0x00000008021c7825 */ /* 0x000fca00078e021c */
[----:B------:R-:W0:Y:S04]  /*06b0*/  LDG.E.64 R10, desc[UR8][R28.64+-0x40] ;  /* 0xffffc0081c0a7981 */ /* 0x000e28000c1e1b00 */
[----:B------:R-:W2:Y:S04]  /*06c0*/  LDG.E.64 R12, desc[UR8][R28.64+-0x38] ;  /* 0xffffc8081c0c7981 */ /* 0x000ea8000c1e1b00 */
[----:B------:R-:W3:Y:S04]  /*06d0*/  LDG.E.64 R22, desc[UR8][R28.64+-0x30] ;  /* 0xffffd0081c167981 */ /* 0x000ee8000c1e1b00 */
[----:B------:R-:W4:Y:S04]  /*06e0*/  LDG.E.64 R18, desc[UR8][R28.64+-0x28] ;  /* 0xffffd8081c127981 */ /* 0x000f28000c1e1b00 */
[----:B------:R-:W4:Y:S04]  /*06f0*/  LDG.E.64 R16, desc[UR8][R28.64+-0x20] ;  /* 0xffffe0081c107981 */ /* 0x000f28000c1e1b00 */
[----:B------:R-:W4:Y:S04]  /*0700*/  LDG.E.64 R20, desc[UR8][R28.64+-0x18] ;  /* 0xffffe8081c147981 */ /* 0x000f28000c1e1b00 */
[----:B------:R-:W4:Y:S04]  /*0710*/  LDG.E.64 R14, desc[UR8][R28.64+-0x10] ;  /* 0xfffff0081c0e7981 */ /* 0x000f28000c1e1b00 */
[----:B------:R-:W4:Y:S04]  /*0720*/  LDG.E.64 R26, desc[UR8][R28.64] ;  /* 0x000000081c1a7981 */ /* 0x000f28000c1e1b00 */
[----:B------:R-:W4:Y:S01]  /*0730*/  LDG.E.64 R24, desc[UR8][R28.64+0x28] ;  /* 0x000028081c187981 */ /* 0x000f22000c1e1b00 */
[----:B0----5:R-:W-:-:S03]  /*0740*/  DFMA R4, R10, R4, R8 ;  /* 0x000000040a04722b */ /* 0x021fc60000000008 */
[----:B------:R-:W3:Y:S05]  /*0750*/  LDS.128 R8, [R3+UR6+-0x30] ;  /* 0xffffd00603087984 */ /* 0x000eea0008000c00 */
[----:B--2---:R-:W-:Y:S01]  /*0760*/  DFMA R4, R12, R6, R4 ;  /* 0x000000060c04722b */ /* 0x004fe20000000004 */
[----:B------:R-:W2:Y:S07]  /*0770*/  LDG.E.64 R12, desc[UR8][R28.64+-0x8] ;  /* 0xfffff8081c0c7981 */ /* 0x000eae000c1e1b00 */
[----:B---3--:R-:W-:-:S02]  /*0780*/  DFMA R8, R22, R8, R4 ;  /* 0x000000081608722b */ /* 0x008fc40000000004 */
[----:B------:R-:W0:Y:S04]  /*0790*/  LDS.128 R4, [R3+UR6+-0x20] ;  /* 0xffffe00603047984 */ /* 0x000e280008000c00 */
[----:B------:R-:W3:Y:S02]  /*07a0*/  LDG.E.64 R22, desc[UR8][R28.64+0x30] ;  /* 0x000030081c167981 */ /* 0x000ee4000c1e1b00 */
[----:B----4-:R-:W-:Y:S02]  /*07b0*/  DFMA R8, R18, R10, R8 ;  /* 0x0000000a1208722b */ /* 0x010fe40000000008 */
[----:B------:R-:W4:Y:S06]  /*07c0*/  LDG.E.64 R18, desc[UR8][R28.64+0x8] ;  /* 0x000008081c127981 */ /* 0x000f2c000c1e1b00 */
[----:B0-----:R-:W-:Y:S01]  /*07d0*/  DFMA R4, R16, R4, R8 ;  /* 0x000000041004722b */ /* 0x001fe20000000008 */
[----:B------:R-:W3:Y:S04]  /*07e0*/  LDG.E.64 R16, desc[UR8][R28.64+0x10] ;  /* 0x000010081c107981 */ /* 0x000ee8000c1e1b00 */
[----:B------:R-:W0:Y:S03]  /*07f0*/  LDS.128 R8, [R3+UR6+-0x10] ;  /* 0xfffff00603087984 */ /* 0x000e260008000c00 */
[----:B------:R-:W-:-:S02]  /*0800*/  DFMA R20, R20, R6, R4 ;  /* 0x000000061414722b */ /* 0x000fc40000000004 */
[----:B------:R-:W3:Y:S04]  /*0810*/  LDG.E.64 R4, desc[UR8][R28.64+0x18] ;  /* 0x000018081c047981 */ /* 0x000ee8000c1e1b00 */
[----:B------:R-:W3:Y:S02]  /*0820*/  LDG.E.64 R6, desc[UR8][R28.64+0x20] ;  /* 0x000020081c067981 */ /* 0x000ee4000c1e1b00 */
[----:B0-----:R-:W-:Y:S02]  /*0830*/  DFMA R8, R14, R8, R20 ;  /* 0x000000080e08722b */ /* 0x001fe40000000014 */
[----:B------:R-:W3:Y:S01]  /*0840*/  LDG.E.64 R20, desc[UR8][R28.64+0x38] ;  /* 0x000038081c147981 */ /* 0x000ee2000c1e1b00 */
[----:B------:R-:W-:-:S05]  /*0850*/  IADD3 R2, PT, PT, R2, 0x10, RZ ;  /* 0x0000001002027810 */ /* 0x000fca0007ffe0ff */
[----:B--2---:R-:W-:Y:S01]  /*0860*/  DFMA R8, R12, R10, R8 ;  /* 0x0000000a0c08722b */ /* 0x004fe20000000008 */
[----:B------:R-:W0:Y:S07]  /*0870*/  LDS.128 R12, [R3+UR6] ;  /* 0x00000006030c7984 */ /* 0x000e2e0008000c00 */
[----:B0-----:R-:W-:Y:S02]  /*0880*/  DFMA R12, R26, R12, R8 ;  /* 0x0000000c1a0c722b */ /* 0x001fe40000000008 */
[----:B------:R-:W3:Y:S06]  /*0890*/  LDS.128 R8, [R3+UR6+0x10] ;  /* 0x0000100603087984 */ /* 0x000eec0008000c00 */
[----:B----4-:R-:W-:-:S02]  /*08a0*/  DFMA R18, R18, R14, R12 ;  /* 0x0000000e1212722b */ /* 0x010fc4000000000c */
[----:B------:R-:W0:Y:S06]  /*08b0*/  LDS.128 R12, [R3+UR6+0x20] ;  /* 0x00002006030c7984 */ /* 0x000e2c0008000c00 */
[----:B---3--:R-:W-:Y:S02]  /*08c0*/  DFMA R8, R16, R8, R18 ;  /* 0x000000081008722b */ /* 0x008fe40000000012 */
[----:B------:R1:W2:Y:S06]  /*08d0*/  LDS.128 R16, [R3+UR6+0x30] ;  /* 0x0000300603107984 */ /* 0x0002ac0008000c00 */
[----:B------:R-:W-:Y:S01]  /*08e0*/  DFMA R4, R4, R10, R8 ;  /* 0x0000000a0404722b */ /* 0x000fe20000000008 */
[----:B-1----:R-:W-:-:S07]  /*08f0*/  VIADD R3, R3, 0x80 ;  /* 0x0000008003037836 */ /* 0x002fce0000000000 */
[----:B0-----:R-:W-:Y:S01]  /*0900*/  DFMA R4, R6, R12, R4 ;  /* 0x0000000c0604722b */ /* 0x001fe20000000004 */
[----:B------:R-:W-:-:S07]  /*0910*/  ISETP.NE.AND P0, PT, R3, 0x440, PT ;  /* 0x000004400300780c */ /* 0x000fce0003f05270 */
[----:B------:R-:W-:-:S08]  /*0920*/  DFMA R4, R24, R14, R4 ;  /* 0x0000000e1804722b */ /* 0x000fd00000000004 */
[----:B--2---:R-:W-:-:S08]  /*0930*/  DFMA R4, R22, R16, R4 ;  /* 0x000000101604722b */ /* 0x004fd00000000004 */
[----:B------:R-:W-:Y:S01]  /*0940*/  DFMA R8, R20, R18, R4 ;  /* 0x000000121408722b */ /* 0x000fe20000000004 */
[----:B------:R-:W-:Y:S10]  /*0950*/  @P0 BRA `(.L_x_18) ;  /* 0xfffffffc00440947 */ /* 0x000ff4000383ffff */
[----:B------:R-:W0:Y:S02]  /*0960*/  LDC.64 R2, c[0x0][0x398] ;  /* 0x0000e600ff027b82 */ /* 0x000e240000000a00 */
[----:B0-----:R-:W-:-:S05]  /*0970*/  IMAD.WIDE R2, R0, 0x8, R2 ;  /* 0x0000000800027825 */ /* 0x001fca00078e0202 */
[----:B------:R-:W-:Y:S01]  /*0980*/  STG.E.64 desc[UR8][R2.64], R8 ;  /* 0x0000000802007986 */ /* 0x000fe2000c101b08 */
[----:B------:R-:W-:Y:S05]  /*0990*/  EXIT ;  /* 0x000000000000794d */ /* 0x000fea0003800000 */
.L_x_19:
        /* <DEDUP_REMOVED lines=14> */
.L_x_35:


//--------------------- .text._Z13forwardHiddenPdS_S_S_ --------------------------
	.section	.text._Z13forwardHiddenPdS_S_S_,"ax",@progbits
	.align	128
        .global         _Z13forwardHiddenPdS_S_S_
        .type           _Z13forwardHiddenPdS_S_S_,@function
        .size           _Z13forwardHiddenPdS_S_S_,(.L_x_36 - _Z13forwardHiddenPdS_S_S_)
        .other          _Z13forwardHiddenPdS_S_S_,@"STO_CUDA_ENTRY STV_DEFAULT"
_Z13forwardHiddenPdS_S_S_:
.text._Z13forwardHiddenPdS_S_S_:
        /* <DEDUP_REMOVED lines=24> */
[----:B------:R-:W-:-:S04]  /*0180*/  IMAD.HI.U32 R5, R10, R7, RZ ;  /* 0x000000070a057227 */ /* 0x000fc800078e00ff */
[----:B------:R-:W-:-:S04]  /*0190*/  IMAD.MOV R4, RZ, RZ, -R5 ;  /* 0x000000ffff047224 */ /* 0x000fc800078e0a05 */
[----:B------:R-:W-:-:S05]  /*01a0*/  IMAD R7, R2, R4, R7 ;  /* 0x0000000402077224 */ /* 0x000fca00078e0207 */
[----:B------:R-:W-:-:S13]  /*01b0*/  ISETP.GE.U32.AND P0, PT, R7, R2, PT ;  /* 0x000000020700720c */ /* 0x000fda0003f06070 */
[----:B------:R-:W-:Y:S01]  /*01c0*/  @P0 IADD3 R7, PT, PT, R7, -R2, RZ ;  /* 0x8000000207070210 */ /* 0x000fe20007ffe0ff */
[----:B------:R-:W-:-:S03]  /*01d0*/  @P0 VIADD R5, R5, 0x1 ;  /* 0x0000000105050836 */ /* 0x000fc60000000000 */
        /* <DEDUP_REMOVED lines=18> */
.L_x_24:
[----:B------:R0:W2:Y:S01]  /*0300*/  LDG.E.64 R6, desc[UR8][R4.64] ;  /* 0x0000000804067981 */ /* 0x0000a2000c1e1b00 */
[----:B------:R-:W-:-:S05]  /*0310*/  VIADD R8, R8, 0x1 ;  /* 0x0000000108087836 */ /* 0x000fca0000000000 */
[----:B------:R-:W-:Y:S01]  /*0320*/  ISETP.NE.AND P0, PT, R8, RZ, PT ;  /* 0x000000ff0800720c */ /* 0x000fe20003f05270 */
[C---:B0-----:R-:W-:Y:S01]  /*0330*/  IMAD.WIDE.U32 R4, R2.reuse, 0x8, R4 ;  /* 0x0000000802047825 */ /* 0x041fe200078e0004 */
[----:B--2---:R0:W-:Y:S02]  /*0340*/  STS.64 [R9], R6 ;  /* 0x0000000609007388 */ /* 0x0041e40000000a00 */
[----:B0-----:R-:W-:-:S09]  /*0350*/  LEA R9, R2, R9, 0x3 ;  /* 0x0000000902097211 */ /* 0x001fd200078e18ff */
[----:B------:R-:W-:Y:S05]  /*0360*/  @P0 BRA `(.L_x_24) ;  /* 0xfffffffc00e40947 */ /* 0x000fea000383ffff */
.L_x_23:
[----:B------:R-:W-:Y:S05]  /*0370*/  BSYNC.RECONVERGENT B1 ;  /* 0x0000000000017941 */ /* 0x000fea0003800200 */
.L_x_22:
        /* <DEDUP_REMOVED lines=9> */
.L_x_25:
        /* <DEDUP_REMOVED lines=23> */
.L_x_21:
[----:B------:R-:W-:Y:S05]  /*0580*/  BSYNC.RECONVERGENT B0 ;  /* 0x0000000000007941 */ /* 0x000fea0003800200 */
.L_x_20:
        /* <DEDUP_REMOVED lines=8> */
[----:B-1----:R-:W-:Y:S01]  /*0610*/  UIADD3 UR4, UP0, UPT, UR4, 0x40, URZ ;  /* 0x0000004004047890 */ /* 0x002fe2000ff1e0ff */
[----:B------:R-:W-:Y:S01]  /*0620*/  IMAD R2, R0, 0x310, RZ ;  /* 0x0000031000027824 */ /* 0x000fe200078e02ff */
[----:B------:R-:W-:Y:S01]  /*0630*/  UMOV UR6, 0x400 ;  /* 0x0000040000067882 */ /* 0x000fe20000000000 */
[----:B------:R-:W-:Y:S01]  /*0640*/  IMAD.MOV.U32 R3, RZ, RZ, 0x40 ;  /* 0x00000040ff037424 */ /* 0x000fe200078e00ff */
[----:B------:R-:W-:Y:S02]  /*0650*/  UIADD3.X UR5, UPT, UPT, URZ, UR5, URZ, UP0, !UPT ;  /* 0x00000005ff057290 */ /* 0x000fe400087fe4ff */
[----:B0-----:R-:W-:-:S12]  /*0660*/  ULEA UR6, UR7, UR6, 0x18 ;  /* 0x0000000607067291 */ /* 0x001fd8000f8ec0ff */
.L_x_26:
        /* <DEDUP_REMOVED lines=30> */
[----:B------:R-:W-:-:S05]  /*0850*/  VIADD R2, R2, 0x10 ;  /* 0x0000001002027836 */ /* 0x000fca0000000000 */
        /* <DEDUP_REMOVED lines=8> */
[----:B------:R-:W-:-:S08]  /*08e0*/  DFMA R4, R4, R10, R8 ;  /* 0x0000000a0404722b */ /* 0x000fd00000000008 */
[----:B0-----:R-:W-:Y:S01]  /*08f0*/  DFMA R4, R6, R12, R4 ;  /* 0x0000000c0604722b */ /* 0x001fe20000000004 */
[----:B-1----:R-:W-:-:S04]  /*0900*/  IADD3 R3, PT, PT, R3, 0x80, RZ ;  /* 0x0000008003037810 */ /* 0x002fc80007ffe0ff */
[----:B------:R-:W-:-:S03]  /*0910*/  ISETP.NE.AND P0, PT, R3, 0x18c0, PT ;  /* 0x000018c00300780c */ /* 0x000fc60003f05270 */
[----:B------:R-:W-:-:S08]  /*0920*/  DFMA R4, R24, R14, R4 ;  /* 0x0000000e1804722b */ /* 0x000fd00000000004 */
[----:B--2---:R-:W-:-:S08]  /*0930*/  DFMA R4, R22, R16, R4 ;  /* 0x000000101604722b */ /* 0x004fd00000000004 */
[----:B------:R-:W-:Y:S01]  /*0940*/  DFMA R8, R20, R18, R4 ;  /* 0x000000121408722b */ /* 0x000fe20000000004 */
[----:B------:R-:W-:Y:S10]  /*0950*/  @P0 BRA `(.L_x_26) ;  /* 0xfffffffc00440947 */ /* 0x000ff4000383ffff */
[----:B------:R-:W0:Y:S01]  /*0960*/  LDC.64 R4, c[0x0][0x398] ;  /* 0x0000e600ff047b82 */ /* 0x000e220000000a00 */
[----:B------:R-:W-:Y:S01]  /*0970*/  DSETP.MAX.AND P0, P1, RZ, R8, PT ;  /* 0x00000008ff00722a */ /* 0x000fe2000390f000 */
[----:B------:R-:W-:Y:S01]  /*0980*/  IMAD.MOV.U32 R2, RZ, RZ, RZ ;  /* 0x000000ffff027224 */ /* 0x000fe200078e00ff */
[----:B------:R-:W-:-:S04]  /*0990*/  MOV R3, R9 ;  /* 0x0000000900037202 */ /* 0x000fc80000000f00 */
[C---:B------:R-:W-:Y:S02]  /*09a0*/  FSEL R7, R2.reuse, R3, P0 ;  /* 0x0000000302077208 */ /* 0x040fe40000000000 */
[----:B------:R-:W-:-:S06]  /*09b0*/  SEL R2, R2, R8, P0 ;  /* 0x0000000802027207 */ /* 0x000fcc0000000000 */
[----:B------:R-:W-:-:S04]  /*09c0*/  @P1 LOP3.LUT R7, R3, 0x80000, RZ, 0xfc, !PT ;  /* 0x0008000003071812 */ /* 0x000fc800078efcff */
[----:B------:R-:W-:Y:S01]  /*09d0*/  MOV R3, R7 ;  /* 0x0000000700037202 */ /* 0x000fe20000000f00 */
[----:B0-----:R-:W-:-:S05]  /*09e0*/  IMAD.WIDE R4, R0, 0x8, R4 ;  /* 0x0000000800047825 */ /* 0x001fca00078e0204 */
[----:B------:R-:W-:Y:S01]  /*09f0*/  STG.E.64 desc[UR8][R4.64], R2 ;  /* 0x0000000204007986 */ /* 0x000fe2000c101b08 */
[----:B------:R-:W-:Y:S05]  /*0a00*/  EXIT ;  /* 0x000000000000794d */ /* 0x000fea0003800000 */
.L_x_27:
        /* <DEDUP_REMOVED lines=15> */
.L_x_36:


//--------------------- .nv.shared.reserved.0     --------------------------
	.section	.nv.shared.reserved.0,"aw",@nobits
	.weak		__nv_reservedSMEM_offset_0_alias
	.size		__nv_reservedSMEM_offset_0_alias, 0, 64
	.other		__nv_reservedSMEM_offset_0_alias,@"STO_CUDA_RESERVED_SHARED STV_DEFAULT"
__nv_reservedSMEM_offset_0_alias:
	.zero		0
	.zero		64


//--------------------- .nv.shared._Z22computeHiddenGradientsPdS_S_S_ --------------------------
	.section	.nv.shared._Z22computeHiddenGradientsPdS_S_S_,"aw",@nobits
	.sectionflags	@""
	.align	8
.nv.shared._Z22computeHiddenGradientsPdS_S_S_:
	.zero		1104


//--------------------- .nv.shared._Z13forwardOutputPdS_S_S_ --------------------------
	.section	.nv.shared._Z13forwardOutputPdS_S_S_,"aw",@nobits
	.sectionflags	@""
	.align	8
.nv.shared._Z13forwardOutputPdS_S_S_:
	.zero		2048


//--------------------- .nv.shared._Z13forwardHiddenPdS_S_S_ --------------------------
	.section	.nv.shared._Z13forwardHiddenPdS_S_S_,"aw",@nobits
	.sectionflags	@""
	.align	8
.nv.shared._Z13forwardHiddenPdS_S_S_:
	.zero		7296


//--------------------- .nv.constant0._Z20reluDerivativeKernelP6__halfS0_i --------------------------
	.section	.nv.constant0._Z20reluDerivativeKernelP6__halfS0_i,"a",@progbits
	.sectionflags	@""
	.align	4
.nv.constant0._Z20reluDerivativeKernelP6__halfS0_i:
	.zero		916


//--------------------- .nv.constant0._Z18__halfToFloatArrayP6__halfPfi --------------------------
	.section	.nv.constant0._Z18__halfToFloatArrayP6__halfPfi,"a",@progbits
	.sectionflags	@""
	.align	4
.nv.constant0._Z18__halfToFloatArrayP6__halfPfi:
	.zero		916


//--------------------- .nv.constant0._Z8biasOnlyP6__halfS0_i --------------------------
	.section	.nv.constant0._Z8biasOnlyP6__halfS0_i,"a",@progbits
	.sectionflags	@""
	.align	4
.nv.constant0._Z8biasOnlyP6__halfS0_i:
	.zero		916


//--------------------- .nv.constant0._Z8biasReLUP6__halfS0_i --------------------------
	.section	.nv.constant0._Z8biasReLUP6__halfS0_i,"a",@progbits
	.sectionflags	@""
	.align	4
.nv.constant0._Z8biasReLUP6__halfS0_i:
	.zero		916


//--------------------- .nv.constant0._Z17updateHiddenLayerPdS_S_S_ --------------------------
	.section	.nv.constant0._Z17updateHiddenLayerPdS_S_S_,"a",@progbits
	.sectionflags	@""
	.align	4
.nv.constant0._Z17updateHiddenLayerPdS_S_S_:
	.zero		928


//--------------------- .nv.constant0._Z17updateOutputLayerPdS_S_S_ --------------------------
	.section	.nv.constant0._Z17updateOutputLayerPdS_S_S_,"a",@progbits
	.sectionflags	@""
	.align	4
.nv.constant0._Z17updateOutputLayerPdS_S_S_:
	.zero		928


//--------------------- .nv.constant0._Z22computeHiddenGradientsPdS_S_S_ --------------------------
	.section	.nv.constant0._Z22computeHiddenGradientsPdS_S_S_,"a",@progbits
	.sectionflags	@""
	.align	4
.nv.constant0._Z22computeHiddenGradientsPdS_S_S_:
	.zero		928


//--------------------- .nv.constant0._Z13forwardOutputPdS_S_S_ --------------------------
	.section	.nv.constant0._Z13forwardOutputPdS_S_S_,"a",@progbits
	.sectionflags	@""
	.align	4
.nv.constant0._Z13forwardOutputPdS_S_S_:
	.zero		928


//--------------------- .nv.constant0._Z13forwardHiddenPdS_S_S_ --------------------------
	.section	.nv.constant0._Z13forwardHiddenPdS_S_S_,"a",@progbits
	.sectionflags	@""
	.align	4
.nv.constant0._Z13forwardHiddenPdS_S_S_:
	.zero		928


//--------------------- SYMBOLS --------------------------

	.type		.nv.reservedSmem.offset0,@object
	.size		.nv.reservedSmem.offset0,0x4
	.type		.nv.reservedSmem.cap,@object
	.size		.nv.reservedSmem.cap,0x4
